// auto-generated by cutlass_sweep.gemm — config: {"arch": "sm_90", "cluster_m": 1, "cluster_n": 1, "dtype": "e4m3", "dtype_b": "e5m2", "layout": "nt", "stages": 0, "tile_k": 128, "tile_m": 128, "tile_n": 128}
#include "cutlass/cutlass.h"
#include "cutlass/gemm/collective/collective_builder.hpp"
#include "cutlass/gemm/device/gemm_universal_adapter.h"
#include "cutlass/gemm/kernel/gemm_universal.hpp"
#include "cutlass/epilogue/collective/collective_builder.hpp"

using ElemA = cutlass::float_e4m3_t;
using ElemB = cutlass::float_e5m2_t;
using ElemCD = cutlass::float_e4m3_t;
using Acc  = float;
using TileShape    = cute::Shape<cute::_128, cute::_128, cute::_128>;
using ClusterShape = cute::Shape<cute::_1, cute::_1, cute::_1>;

using CollectiveEpilogue = typename cutlass::epilogue::collective::CollectiveBuilder<
    cutlass::arch::Sm90, cutlass::arch::OpClassTensorOp,
    TileShape, ClusterShape,
    cutlass::epilogue::collective::EpilogueTileAuto,
    Acc, Acc,
    ElemCD, cutlass::layout::RowMajor, 128 / cutlass::sizeof_bits<ElemCD>::value,
    ElemCD, cutlass::layout::RowMajor, 128 / cutlass::sizeof_bits<ElemCD>::value,
    cutlass::epilogue::collective::EpilogueScheduleAuto
  >::CollectiveOp;

using CollectiveMainloop = typename cutlass::gemm::collective::CollectiveBuilder<
    cutlass::arch::Sm90, cutlass::arch::OpClassTensorOp,
    ElemA, cutlass::layout::RowMajor, 128 / cutlass::sizeof_bits<ElemA>::value,
    ElemB, cutlass::layout::ColumnMajor, 128 / cutlass::sizeof_bits<ElemB>::value,
    Acc,
    TileShape, ClusterShape,
    cutlass::gemm::collective::StageCountAutoCarveout<static_cast<int>(sizeof(typename CollectiveEpilogue::SharedStorage))>,
    cutlass::gemm::collective::KernelScheduleAuto
  >::CollectiveOp;

using GemmKernel = cutlass::gemm::kernel::GemmUniversal<
    cute::Shape<int,int,int,int>,
    CollectiveMainloop,
    CollectiveEpilogue
>;
using Gemm = cutlass::gemm::device::GemmUniversalAdapter<GemmKernel>;

// Force the device kernel symbol into the cubin without needing a host main.
auto* _anchor = &cutlass::device_kernel<GemmKernel>;


// ===== COMPILED SASS (sm_90a) =====

	.target	sm_90a

	.elftype	@"ET_EXEC"


//--------------------- .note.nv.tkinfo           --------------------------
	.section	.note.nv.tkinfo,"",@"SHT_NOTE"
	.sectionflags	@"SHF_NOTE_NV_TKINFO"
	.tkinfo
        /*0018*/ 	.word	0x00000002
        /*0030*/ 	.string	""
        /*0030*/ 	.string	"ptxas"
        /*0030*/ 	.string	"Cuda compilation tools, release 13.0, V13.0.88"
        /*0030*/ 	.string	"Build cuda_13.0.r13.0/compiler.36424714_0"
        /*0030*/ 	.string	"-arch sm_90a -m 64 "



//--------------------- .note.nv.cuinfo           --------------------------
	.section	.note.nv.cuinfo,"",@"SHT_NOTE"
	.sectionflags	@"SHF_NOTE_NV_CUINFO"
        /*0018*/ 	.short	0x0002
        /*001a*/ 	.short	0x005a
        /*001c*/ 	.short	0x0082
	.zero		2


//--------------------- .nv.info                  --------------------------
	.section	.nv.info,"",@"SHT_CUDA_INFO"
	.align	4


	//----- nvinfo : EIATTR_REGCOUNT
	.align		4
        /*0000*/ 	.byte	0x04, 0x2f
        /*0002*/ 	.short	(.L_12 - .L_11)
	.align		4
.L_11:
        /*0004*/ 	.word	index@(_ZN7cutlass13device_kernelINS_4gemm6kernel13GemmUniversalIN4cute5tupleIJiiiiEEENS1_10collective13CollectiveMmaINS1_37MainloopSm90TmaGmmaWarpSpecializedFP8ILi7ENS5_IJNS4_1CILi1EEESB_SB_EEENS1_35KernelTmaWarpSpecializedCooperativeEEENS5_IJNSA_ILi128EEESF_SF_EEENS_12float_e4m3_tENS5_IJlSB_lEEENS_12float_e5m2_tESI_NS4_8TiledMMAINS4_8MMA_AtomIJNS4_4SM904GMMA31MMA_64x128x32_F32E4M3E5M2_SS_TNILNSN_7ScaleInE1ELSP_1EEEEEENS4_6LayoutINS5_IJNSA_ILi2EEESB_SB_EEENS5_IJSB_NSA_ILi0EEESV_EEEEENS5_IJNS4_10UnderscoreESY_SY_EEEEENS4_13SM90_TMA_LOADENS4_14ComposedLayoutINS4_7SwizzleILi3ELi4ELi3EEENS4_18smem_ptr_flag_bitsILi8EEENSS_INS5_IJNSA_ILi8EEESF_EEENS5_IJSF_SB_EEEEEEEvNS4_8identityES11_S1B_vS1C_EENS_8epilogue10collective6detail29Sm90TmaWarpSpecializedAdapterINS1F_15DefaultEpilogueISH_SI_SI_NS1E_6thread17LinearCombinationISH_Li1EffLNS1J_9ScaleType4KindE0ELNS_15FloatRoundStyleE2ESH_EENS1_15EpilogueDefaultEEEEEvvEEEEvNT_6ParamsE)
        /*0008*/ 	.word	0x000000a8


	//----- nvinfo : EIATTR_FRAME_SIZE
	.align		4
.L_12:
        /*000c*/ 	.byte	0x04, 0x11
        /*000e*/ 	.short	(.L_14 - .L_13)
	.align		4
.L_13:
        /*0010*/ 	.word	index@(_ZN7cutlass13device_kernelINS_4gemm6kernel13GemmUniversalIN4cute5tupleIJiiiiEEENS1_10collective13CollectiveMmaINS1_37MainloopSm90TmaGmmaWarpSpecializedFP8ILi7ENS5_IJNS4_1CILi1EEESB_SB_EEENS1_35KernelTmaWarpSpecializedCooperativeEEENS5_IJNSA_ILi128EEESF_SF_EEENS_12float_e4m3_tENS5_IJlSB_lEEENS_12float_e5m2_tESI_NS4_8TiledMMAINS4_8MMA_AtomIJNS4_4SM904GMMA31MMA_64x128x32_F32E4M3E5M2_SS_TNILNSN_7ScaleInE1ELSP_1EEEEEENS4_6LayoutINS5_IJNSA_ILi2EEESB_SB_EEENS5_IJSB_NSA_ILi0EEESV_EEEEENS5_IJNS4_10UnderscoreESY_SY_EEEEENS4_13SM90_TMA_LOADENS4_14ComposedLayoutINS4_7SwizzleILi3ELi4ELi3EEENS4_18smem_ptr_flag_bitsILi8EEENSS_INS5_IJNSA_ILi8EEESF_EEENS5_IJSF_SB_EEEEEEEvNS4_8identityES11_S1B_vS1C_EENS_8epilogue10collective6detail29Sm90TmaWarpSpecializedAdapterINS1F_15DefaultEpilogueISH_SI_SI_NS1E_6thread17LinearCombinationISH_Li1EffLNS1J_9ScaleType4KindE0ELNS_15FloatRoundStyleE2ESH_EENS1_15EpilogueDefaultEEEEEvvEEEEvNT_6ParamsE)
        /*0014*/ 	.word	0x00000000


	//----- nvinfo : EIATTR_MIN_STACK_SIZE
	.align		4
.L_14:
        /*0018*/ 	.byte	0x04, 0x12
        /*001a*/ 	.short	(.L_16 - .L_15)
	.align		4
.L_15:
        /*001c*/ 	.word	index@(_ZN7cutlass13device_kernelINS_4gemm6kernel13GemmUniversalIN4cute5tupleIJiiiiEEENS1_10collective13CollectiveMmaINS1_37MainloopSm90TmaGmmaWarpSpecializedFP8ILi7ENS5_IJNS4_1CILi1EEESB_SB_EEENS1_35KernelTmaWarpSpecializedCooperativeEEENS5_IJNSA_ILi128EEESF_SF_EEENS_12float_e4m3_tENS5_IJlSB_lEEENS_12float_e5m2_tESI_NS4_8TiledMMAINS4_8MMA_AtomIJNS4_4SM904GMMA31MMA_64x128x32_F32E4M3E5M2_SS_TNILNSN_7ScaleInE1ELSP_1EEEEEENS4_6LayoutINS5_IJNSA_ILi2EEESB_SB_EEENS5_IJSB_NSA_ILi0EEESV_EEEEENS5_IJNS4_10UnderscoreESY_SY_EEEEENS4_13SM90_TMA_LOADENS4_14ComposedLayoutINS4_7SwizzleILi3ELi4ELi3EEENS4_18smem_ptr_flag_bitsILi8EEENSS_INS5_IJNSA_ILi8EEESF_EEENS5_IJSF_SB_EEEEEEEvNS4_8identityES11_S1B_vS1C_EENS_8epilogue10collective6detail29Sm90TmaWarpSpecializedAdapterINS1F_15DefaultEpilogueISH_SI_SI_NS1E_6thread17LinearCombinationISH_Li1EffLNS1J_9ScaleType4KindE0ELNS_15FloatRoundStyleE2ESH_EENS1_15EpilogueDefaultEEEEEvvEEEEvNT_6ParamsE)
        /*0020*/ 	.word	0x00000000
.L_16:


//--------------------- .nv.compat                --------------------------
	.section	.nv.compat,"",@"SHT_CUDA_COMPAT_INFO"
	.align	4
        /*0000*/ 	.byte	0x02, 0x09, 0x01, 0x00, 0x02, 0x02, 0x04, 0x00, 0x02, 0x05, 0x05, 0x00, 0x03, 0x07, 0x01, 0x01
        /*0010*/ 	.byte	0x02, 0x03, 0x01, 0x00, 0x02, 0x06, 0x01, 0x00, 0x04, 0x0b, 0x08, 0x00, 0x00, 0x00, 0x00, 0x00
        /*0020*/ 	.byte	0x00, 0x00, 0x00, 0x00


//--------------------- .nv.info._ZN7cutlass13device_kernelINS_4gemm6kernel13GemmUniversalIN4cute5tupleIJiiiiEEENS1_10collective13CollectiveMmaINS1_37MainloopSm90TmaGmmaWarpSpecializedFP8ILi7ENS5_IJNS4_1CILi1EEESB_SB_EEENS1_35KernelTmaWarpSpecializedCooperativeEEENS5_IJNSA_ILi128EEESF_SF_EEENS_12float_e4m3_tENS5_IJlSB_lEEENS_12float_e5m2_tESI_NS4_8TiledMMAINS4_8MMA_AtomIJNS4_4SM904GMMA31MMA_64x128x32_F32E4M3E5M2_SS_TNILNSN_7ScaleInE1ELSP_1EEEEEENS4_6LayoutINS5_IJNSA_ILi2EEESB_SB_EEENS5_IJSB_NSA_ILi0EEESV_EEEEENS5_IJNS4_10UnderscoreESY_SY_EEEEENS4_13SM90_TMA_LOADENS4_14ComposedLayoutINS4_7SwizzleILi3ELi4ELi3EEENS4_18smem_ptr_flag_bitsILi8EEENSS_INS5_IJNSA_ILi8EEESF_EEENS5_IJSF_SB_EEEEEEEvNS4_8identityES11_S1B_vS1C_EENS_8epilogue10collective6detail29Sm90TmaWarpSpecializedAdapterINS1F_15DefaultEpilogueISH_SI_SI_NS1E_6thread17LinearCombinationISH_Li1EffLNS1J_9ScaleType4KindE0ELNS_15FloatRoundStyleE2ESH_EENS1_15EpilogueDefaultEEEEEvvEEEEvNT_6ParamsE --------------------------
	.section	.nv.info._ZN7cutlass13device_kernelINS_4gemm6kernel13GemmUniversalIN4cute5tupleIJiiiiEEENS1_10collective13CollectiveMmaINS1_37MainloopSm90TmaGmmaWarpSpecializedFP8ILi7ENS5_IJNS4_1CILi1EEESB_SB_EEENS1_35KernelTmaWarpSpecializedCooperativeEEENS5_IJNSA_ILi128EEESF_SF_EEENS_12float_e4m3_tENS5_IJlSB_lEEENS_12float_e5m2_tESI_NS4_8TiledMMAINS4_8MMA_AtomIJNS4_4SM904GMMA31MMA_64x128x32_F32E4M3E5M2_SS_TNILNSN_7ScaleInE1ELSP_1EEEEEENS4_6LayoutINS5_IJNSA_ILi2EEESB_SB_EEENS5_IJSB_NSA_ILi0EEESV_EEEEENS5_IJNS4_10UnderscoreESY_SY_EEEEENS4_13SM90_TMA_LOADENS4_14ComposedLayoutINS4_7SwizzleILi3ELi4ELi3EEENS4_18smem_ptr_flag_bitsILi8EEENSS_INS5_IJNSA_ILi8EEESF_EEENS5_IJSF_SB_EEEEEEEvNS4_8identityES11_S1B_vS1C_EENS_8epilogue10collective6detail29Sm90TmaWarpSpecializedAdapterINS1F_15DefaultEpilogueISH_SI_SI_NS1E_6thread17LinearCombinationISH_Li1EffLNS1J_9ScaleType4KindE0ELNS_15FloatRoundStyleE2ESH_EENS1_15EpilogueDefaultEEEEEvvEEEEvNT_6ParamsE,"",@"SHT_CUDA_INFO"
	.sectionflags	@""
	.align	4


	//----- nvinfo : EIATTR_CUDA_API_VERSION
	.align		4
        /*0000*/ 	.byte	0x04, 0x37
        /*0002*/ 	.short	(.L_18 - .L_17)
.L_17:
        /*0004*/ 	.word	0x00000082


	//----- nvinfo : EIATTR_KPARAM_INFO
	.align		4
.L_18:
        /*0008*/ 	.byte	0x04, 0x17
        /*000a*/ 	.short	(.L_20 - .L_19)
.L_19:
        /*000c*/ 	.word	0x00000000
        /*0010*/ 	.short	0x0000
        /*0012*/ 	.short	0x0070
        /*0014*/ 	.byte	0x00, 0xf0, 0x01, 0x10


	//----- nvinfo : EIATTR_SPARSE_MMA_MASK
	.align		4
.L_20:
        /*0018*/ 	.byte	0x03, 0x50
        /*001a*/ 	.short	0x0000


	//----- nvinfo : EIATTR_MAXREG_COUNT
	.align		4
        /*001c*/ 	.byte	0x03, 0x1b
        /*001e*/ 	.short	0x00a8


	//----- nvinfo : EIATTR_NUM_BARRIERS
	.align		4
        /*0020*/ 	.byte	0x02, 0x4c
        /*0022*/ 	.byte	0x01
	.zero		1


	//----- nvinfo : EIATTR_MERCURY_ISA_VERSION
	.align		4
        /*0024*/ 	.byte	0x03, 0x5f
        /*0026*/ 	.short	0x0101


	//----- nvinfo : EIATTR_INT_WARP_WIDE_INSTR_OFFSETS
	.align		4
        /*0028*/ 	.byte	0x04, 0x31
        /*002a*/ 	.short	(.L_22 - .L_21)


	//   ....[0]....
.L_21:
        /*002c*/ 	.word	0x00000430


	//   ....[1]....
        /*0030*/ 	.word	0x00000440


	//   ....[2]....
        /*0034*/ 	.word	0x00000530


	//----- nvinfo : EIATTR_COOP_GROUP_MASK_REGIDS
	.align		4
.L_22:
        /*0038*/ 	.byte	0x04, 0x29
        /*003a*/ 	.short	(.L_24 - .L_23)


	//   ....[0]....
.L_23:
        /*003c*/ 	.word	0xffffffff


	//   ....[1]....
        /*0040*/ 	.word	0xffffffff


	//   ....[2]....
        /*0044*/ 	.word	0xffffffff


	//   ....[3]....
        /*0048*/ 	.word	0xffffffff


	//   ....[4]....
        /*004c*/ 	.word	0xffffffff


	//----- nvinfo : EIATTR_COOP_GROUP_INSTR_OFFSETS
	.align		4
.L_24:
        /*0050*/ 	.byte	0x04, 0x28
        /*0052*/ 	.short	(.L_26 - .L_25)


	//   ....[0]....
.L_25:
        /*0054*/ 	.word	0x00000060


	//   ....[1]....
        /*0058*/ 	.word	0x00000070


	//   ....[2]....
        /*005c*/ 	.word	0x00000130


	//   ....[3]....
        /*0060*/ 	.word	0x00000320


	//   ....[4]....
        /*0064*/ 	.word	0x00001020


	//----- nvinfo : EIATTR_REG_RECONFIG
	.align		4
.L_26:
        /*0068*/ 	.byte	0x01, 0x54
	.zero		2


	//----- nvinfo : EIATTR_MBARRIER_INSTR_OFFSETS
	.align		4
        /*006c*/ 	.byte	0x04, 0x39
        /*006e*/ 	.short	(.L_28 - .L_27)


	//   ....[0]....
.L_27:
        /*0070*/ 	.word	0x00000230
        /*0074*/ 	.word	0x000000ff
        /*0078*/ 	.word	0x00000000
        /*007c*/ 	.short	0x0100
        /*007e*/ 	.byte	0x08
	.zero		1


	//   ....[1]....
        /*0080*/ 	.word	0x00000240
        /*0084*/ 	.word	0x000000ff
        /*0088*/ 	.word	0x00000038
        /*008c*/ 	.short	0x0100
        /*008e*/ 	.byte	0x08
	.zero		1


	//   ....[2]....
        /*0090*/ 	.word	0x00000250
        /*0094*/ 	.word	0x000000ff
        /*0098*/ 	.word	0x00000008
        /*009c*/ 	.short	0x0100
        /*009e*/ 	.byte	0x08
	.zero		1


	//   ....[3]....
        /*00a0*/ 	.word	0x00000260
        /*00a4*/ 	.word	0x000000ff
        /*00a8*/ 	.word	0x00000040
        /*00ac*/ 	.short	0x0100
        /*00ae*/ 	.byte	0x08
	.zero		1


	//   ....[4]....
        /*00b0*/ 	.word	0x00000270
        /*00b4*/ 	.word	0x000000ff
        /*00b8*/ 	.word	0x00000010
        /*00bc*/ 	.short	0x0100
        /*00be*/ 	.byte	0x08
	.zero		1


	//   ....[5]....
        /*00c0*/ 	.word	0x00000280
        /*00c4*/ 	.word	0x000000ff
        /*00c8*/ 	.word	0x00000048
        /*00cc*/ 	.short	0x0100
        /*00ce*/ 	.byte	0x08
	.zero		1


	//   ....[6]....
        /*00d0*/ 	.word	0x00000290
        /*00d4*/ 	.word	0x000000ff
        /*00d8*/ 	.word	0x00000018
        /*00dc*/ 	.short	0x0100
        /*00de*/ 	.byte	0x08
	.zero		1


	//   ....[7]....
        /*00e0*/ 	.word	0x000002a0
        /*00e4*/ 	.word	0x000000ff
        /*00e8*/ 	.word	0x00000050
        /*00ec*/ 	.short	0x0100
        /*00ee*/ 	.byte	0x08
	.zero		1


	//   ....[8]....
        /*00f0*/ 	.word	0x000002b0
        /*00f4*/ 	.word	0x000000ff
        /*00f8*/ 	.word	0x00000020
        /*00fc*/ 	.short	0x0100
        /*00fe*/ 	.byte	0x08
	.zero		1


	//   ....[9]....
        /*0100*/ 	.word	0x000002c0
        /*0104*/ 	.word	0x000000ff
        /*0108*/ 	.word	0x00000058
        /*010c*/ 	.short	0x0100
        /*010e*/ 	.byte	0x08
	.zero		1


	//   ....[10]....
        /*0110*/ 	.word	0x000002d0
        /*0114*/ 	.word	0x000000ff
        /*0118*/ 	.word	0x00000028
        /*011c*/ 	.short	0x0100
        /*011e*/ 	.byte	0x08
	.zero		1


	//   ....[11]....
        /*0120*/ 	.word	0x000002e0
        /*0124*/ 	.word	0x000000ff
        /*0128*/ 	.word	0x00000060
        /*012c*/ 	.short	0x0100
        /*012e*/ 	.byte	0x08
	.zero		1


	//   ....[12]....
        /*0130*/ 	.word	0x000002f0
        /*0134*/ 	.word	0x000000ff
        /*0138*/ 	.word	0x00000030
        /*013c*/ 	.short	0x0100
        /*013e*/ 	.byte	0x08
	.zero		1


	//   ....[13]....
        /*0140*/ 	.word	0x00000300
        /*0144*/ 	.word	0x000000ff
        /*0148*/ 	.word	0x00000068
        /*014c*/ 	.short	0x0100
        /*014e*/ 	.byte	0x08
	.zero		1


	//   ....[14]....
        /*0150*/ 	.word	0x00000580
        /*0154*/ 	.word	0x000000ff
        /*0158*/ 	.word	0x00000080
        /*015c*/ 	.short	0x0100
        /*015e*/ 	.byte	0x06
	.zero		1


	//   ....[15]....
        /*0160*/ 	.word	0x000005e0
        /*0164*/ 	.word	0x000000ff
        /*0168*/ 	.word	0x00000088
        /*016c*/ 	.short	0x0100
        /*016e*/ 	.byte	0x06
	.zero		1


	//   ....[16]....
        /*0170*/ 	.word	0x00001550
        /*0174*/ 	.word	0x000000ff
        /*0178*/ 	.word	0x00000000
        /*017c*/ 	.short	0x010a
        /*017e*/ 	.byte	0x06
	.zero		1


	//   ....[17]....
        /*0180*/ 	.word	0x00001590
        /*0184*/ 	.word	0x000000ff
        /*0188*/ 	.word	0x00000000
        /*018c*/ 	.short	0x010a
        /*018e*/ 	.byte	0x06
	.zero		1


	//   ....[18]....
        /*0190*/ 	.word	0x00001f80
        /*0194*/ 	.word	0x000000ff
        /*0198*/ 	.word	0x00000000
        /*019c*/ 	.short	0x010a
        /*019e*/ 	.byte	0x0c
	.zero		1


	//   ....[19]....
        /*01a0*/ 	.word	0x00001fc0
        /*01a4*/ 	.word	0x000000ff
        /*01a8*/ 	.word	0x00000000
        /*01ac*/ 	.short	0x010a
        /*01ae*/ 	.byte	0x0c
	.zero		1


	//   ....[20]....
        /*01b0*/ 	.word	0x000026b0
        /*01b4*/ 	.word	0x000000ff
        /*01b8*/ 	.word	0x00000000
        /*01bc*/ 	.short	0x0101
        /*01be*/ 	.byte	0x08
	.zero		1


	//   ....[21]....
        /*01c0*/ 	.word	0x00002d20
        /*01c4*/ 	.word	0x000000ff
        /*01c8*/ 	.word	0x00000000
        /*01cc*/ 	.short	0x0101
        /*01ce*/ 	.byte	0x06
	.zero		1


	//   ....[22]....
        /*01d0*/ 	.word	0x000086d0
        /*01d4*/ 	.word	0x00000013
        /*01d8*/ 	.word	0x00000038
        /*01dc*/ 	.short	0x010a
        /*01de*/ 	.byte	0x3f
	.zero		1


	//   ....[23]....
        /*01e0*/ 	.word	0x00008a90
        /*01e4*/ 	.word	0x00000008
        /*01e8*/ 	.word	0x00000088
        /*01ec*/ 	.short	0x0101
        /*01ee*/ 	.byte	0x3f
	.zero		1


	//   ....[24]....
        /*01f0*/ 	.word	0x00009180
        /*01f4*/ 	.word	0x00000006
        /*01f8*/ 	.word	0x00000000
        /*01fc*/ 	.short	0x010a
        /*01fe*/ 	.byte	0x3f
	.zero		1


	//   ....[25]....
        /*0200*/ 	.word	0x00009200
        /*0204*/ 	.word	0x00000007
        /*0208*/ 	.word	0x00000000
        /*020c*/ 	.short	0x010a
        /*020e*/ 	.byte	0x3f
	.zero		1


	//   ....[26]....
        /*0210*/ 	.word	0x00009290
        /*0214*/ 	.word	0x00000006
        /*0218*/ 	.word	0x00000000
        /*021c*/ 	.short	0x010a
        /*021e*/ 	.byte	0x3f
	.zero		1


	//   ....[27]....
        /*0220*/ 	.word	0x00009320
        /*0224*/ 	.word	0x00000009
        /*0228*/ 	.word	0x00000000
        /*022c*/ 	.short	0x010a
        /*022e*/ 	.byte	0x3f
	.zero		1


	//   ....[28]....
        /*0230*/ 	.word	0x000093b0
        /*0234*/ 	.word	0x0000000a
        /*0238*/ 	.word	0x00000000
        /*023c*/ 	.short	0x010a
        /*023e*/ 	.byte	0x3f
	.zero		1


	//   ....[29]....
        /*0240*/ 	.word	0x00009440
        /*0244*/ 	.word	0x0000000b
        /*0248*/ 	.word	0x00000000
        /*024c*/ 	.short	0x010a
        /*024e*/ 	.byte	0x3f
	.zero		1


	//   ....[30]....
        /*0250*/ 	.word	0x000094d0
        /*0254*/ 	.word	0x00000003
        /*0258*/ 	.word	0x00000000
        /*025c*/ 	.short	0x010a
        /*025e*/ 	.byte	0x3f
	.zero		1


	//   ....[31]....
        /*0260*/ 	.word	0x00009540
        /*0264*/ 	.word	0x0000000b
        /*0268*/ 	.word	0x00000000
        /*026c*/ 	.short	0x010a
        /*026e*/ 	.byte	0x3f
	.zero		1


	//   ....[32]....
        /*0270*/ 	.word	0x000095a0
        /*0274*/ 	.word	0x0000008c
        /*0278*/ 	.word	0x00000000
        /*027c*/ 	.short	0x010a
        /*027e*/ 	.byte	0x3f
	.zero		1


	//   ....[33]....
        /*0280*/ 	.word	0x00009670
        /*0284*/ 	.word	0x00000013
        /*0288*/ 	.word	0x00000038
        /*028c*/ 	.short	0x010a
        /*028e*/ 	.byte	0x3f
	.zero		1


	//   ....[34]....
        /*0290*/ 	.word	0x00009750
        /*0294*/ 	.word	0x00000006
        /*0298*/ 	.word	0x00000000
        /*029c*/ 	.short	0x010a
        /*029e*/ 	.byte	0x3f
	.zero		1


	//   ....[35]....
        /*02a0*/ 	.word	0x000097a0
        /*02a4*/ 	.word	0x00000007
        /*02a8*/ 	.word	0x00000000
        /*02ac*/ 	.short	0x010a
        /*02ae*/ 	.byte	0x3f
	.zero		1


	//   ....[36]....
        /*02b0*/ 	.word	0x000097f0
        /*02b4*/ 	.word	0x00000006
        /*02b8*/ 	.word	0x00000000
        /*02bc*/ 	.short	0x010a
        /*02be*/ 	.byte	0x3f
	.zero		1


	//   ....[37]....
        /*02c0*/ 	.word	0x00009840
        /*02c4*/ 	.word	0x00000009
        /*02c8*/ 	.word	0x00000000
        /*02cc*/ 	.short	0x010a
        /*02ce*/ 	.byte	0x3f
	.zero		1


	//   ....[38]....
        /*02d0*/ 	.word	0x00009890
        /*02d4*/ 	.word	0x0000000a
        /*02d8*/ 	.word	0x00000000
        /*02dc*/ 	.short	0x010a
        /*02de*/ 	.byte	0x3f
	.zero		1


	//   ....[39]....
        /*02e0*/ 	.word	0x000098e0
        /*02e4*/ 	.word	0x0000000b
        /*02e8*/ 	.word	0x00000000
        /*02ec*/ 	.short	0x010a
        /*02ee*/ 	.byte	0x3f
	.zero		1


	//----- nvinfo : EIATTR_NUM_MBARRIERS
	.align		4
.L_28:
        /*02f0*/ 	.byte	0x03, 0x38
        /*02f2*/ 	.short	0x0010


	//----- nvinfo : EIATTR_EXIT_INSTR_OFFSETS
	.align		4
        /*02f4*/ 	.byte	0x04, 0x1c
        /*02f6*/ 	.short	(.L_30 - .L_29)


	//   ....[0]....
.L_29:
        /*02f8*/ 	.word	0x00000630


	//   ....[1]....
        /*02fc*/ 	.word	0x00000ef0


	//   ....[2]....
        /*0300*/ 	.word	0x00007d40


	//   ....[3]....
        /*0304*/ 	.word	0x00008370


	//   ....[4]....
        /*0308*/ 	.word	0x00009520


	//----- nvinfo : EIATTR_MAX_THREADS
	.align		4
.L_30:
        /*030c*/ 	.byte	0x04, 0x05
        /*030e*/ 	.short	(.L_32 - .L_31)
.L_31:
        /*0310*/ 	.word	0x00000180
        /*0314*/ 	.word	0x00000001
        /*0318*/ 	.word	0x00000001


	//----- nvinfo : EIATTR_CRS_STACK_SIZE
	.align		4
.L_32:
        /*031c*/ 	.byte	0x04, 0x1e
        /*031e*/ 	.short	(.L_34 - .L_33)
.L_33:
        /*0320*/ 	.word	0x00000000


	//----- nvinfo : EIATTR_CBANK_PARAM_SIZE
	.align		4
.L_34:
        /*0324*/ 	.byte	0x03, 0x19
        /*0326*/ 	.short	0x0470


	//----- nvinfo : EIATTR_PARAM_CBANK
	.align		4
        /*0328*/ 	.byte	0x04, 0x0a
        /*032a*/ 	.short	(.L_36 - .L_35)
	.align		4
.L_35:
        /*032c*/ 	.word	index@(.nv.constant0._ZN7cutlass13device_kernelINS_4gemm6kernel13GemmUniversalIN4cute5tupleIJiiiiEEENS1_10collective13CollectiveMmaINS1_37MainloopSm90TmaGmmaWarpSpecializedFP8ILi7ENS5_IJNS4_1CILi1EEESB_SB_EEENS1_35KernelTmaWarpSpecializedCooperativeEEENS5_IJNSA_ILi128EEESF_SF_EEENS_12float_e4m3_tENS5_IJlSB_lEEENS_12float_e5m2_tESI_NS4_8TiledMMAINS4_8MMA_AtomIJNS4_4SM904GMMA31MMA_64x128x32_F32E4M3E5M2_SS_TNILNSN_7ScaleInE1ELSP_1EEEEEENS4_6LayoutINS5_IJNSA_ILi2EEESB_SB_EEENS5_IJSB_NSA_ILi0EEESV_EEEEENS5_IJNS4_10UnderscoreESY_SY_EEEEENS4_13SM90_TMA_LOADENS4_14ComposedLayoutINS4_7SwizzleILi3ELi4ELi3EEENS4_18smem_ptr_flag_bitsILi8EEENSS_INS5_IJNSA_ILi8EEESF_EEENS5_IJSF_SB_EEEEEEEvNS4_8identityES11_S1B_vS1C_EENS_8epilogue10collective6detail29Sm90TmaWarpSpecializedAdapterINS1F_15DefaultEpilogueISH_SI_SI_NS1E_6thread17LinearCombinationISH_Li1EffLNS1J_9ScaleType4KindE0ELNS_15FloatRoundStyleE2ESH_EENS1_15EpilogueDefaultEEEEEvvEEEEvNT_6ParamsE)
        /*0330*/ 	.short	0x0210
        /*0332*/ 	.short	0x0470


	//----- nvinfo : EIATTR_SW_WAR
	.align		4
.L_36:
        /*0334*/ 	.byte	0x04, 0x36
        /*0336*/ 	.short	(.L_38 - .L_37)
.L_37:
        /*0338*/ 	.word	0x00000008
.L_38:


//--------------------- .nv.callgraph             --------------------------
	.section	.nv.callgraph,"",@"SHT_CUDA_CALLGRAPH"
	.align	4
	.sectionentsize	8
	.align		4
        /*0000*/ 	.word	0x00000000
	.align		4
        /*0004*/ 	.word	0xffffffff
	.align		4
        /*0008*/ 	.word	0x00000000
	.align		4
        /*000c*/ 	.word	0xfffffffe
	.align		4
        /*0010*/ 	.word	0x00000000
	.align		4
        /*0014*/ 	.word	0xfffffffd
	.align		4
        /*0018*/ 	.word	0x00000000
	.align		4
        /*001c*/ 	.word	0xfffffffc


//--------------------- .nv.constant4             --------------------------
	.section	.nv.constant4,"a",@progbits
	.align	8
	.align		8
.nv.constant4:
        /*0000*/ 	.dword	_ZN40_INTERNAL_dc60d63a_4_k_cu_9f193aca_289724cuda3std3__45__cpo5beginE
	.align		8
        /*0008*/ 	.dword	_ZN40_INTERNAL_dc60d63a_4_k_cu_9f193aca_289724cuda3std3__45__cpo3endE
	.align		8
        /*0010*/ 	.dword	_ZN40_INTERNAL_dc60d63a_4_k_cu_9f193aca_289724cuda3std3__45__cpo6cbeginE
	.align		8
        /*0018*/ 	.dword	_ZN40_INTERNAL_dc60d63a_4_k_cu_9f193aca_289724cuda3std3__45__cpo4cendE
	.align		8
        /*0020*/ 	.dword	_ZN40_INTERNAL_dc60d63a_4_k_cu_9f193aca_289724cuda3std3__442_GLOBAL__N__dc60d63a_4_k_cu_9f193aca_289726ignoreE
	.align		8
        /*0028*/ 	.dword	_ZN40_INTERNAL_dc60d63a_4_k_cu_9f193aca_289724cuda3std3__419piecewise_constructE
	.align		8
        /*0030*/ 	.dword	_ZN40_INTERNAL_dc60d63a_4_k_cu_9f193aca_289724cuda3std3__48in_placeE
	.align		8
        /*0038*/ 	.dword	_ZN40_INTERNAL_dc60d63a_4_k_cu_9f193aca_289724cuda3std6ranges3__45__cpo4swapE
	.align		8
        /*0040*/ 	.dword	_ZN40_INTERNAL_dc60d63a_4_k_cu_9f193aca_289724cuda3std6ranges3__45__cpo9iter_moveE
	.align		8
        /*0048*/ 	.dword	_ZN40_INTERNAL_dc60d63a_4_k_cu_9f193aca_289724cute7productE
	.align		8
        /*0050*/ 	.dword	_ZN40_INTERNAL_dc60d63a_4_k_cu_9f193aca_289724cute1_E


//--------------------- .text._ZN7cutlass13device_kernelINS_4gemm6kernel13GemmUniversalIN4cute5tupleIJiiiiEEENS1_10collective13CollectiveMmaINS1_37MainloopSm90TmaGmmaWarpSpecializedFP8ILi7ENS5_IJNS4_1CILi1EEESB_SB_EEENS1_35KernelTmaWarpSpecializedCooperativeEEENS5_IJNSA_ILi128EEESF_SF_EEENS_12float_e4m3_tENS5_IJlSB_lEEENS_12float_e5m2_tESI_NS4_8TiledMMAINS4_8MMA_AtomIJNS4_4SM904GMMA31MMA_64x128x32_F32E4M3E5M2_SS_TNILNSN_7ScaleInE1ELSP_1EEEEEENS4_6LayoutINS5_IJNSA_ILi2EEESB_SB_EEENS5_IJSB_NSA_ILi0EEESV_EEEEENS5_IJNS4_10UnderscoreESY_SY_EEEEENS4_13SM90_TMA_LOADENS4_14ComposedLayoutINS4_7SwizzleILi3ELi4ELi3EEENS4_18smem_ptr_flag_bitsILi8EEENSS_INS5_IJNSA_ILi8EEESF_EEENS5_IJSF_SB_EEEEEEEvNS4_8identityES11_S1B_vS1C_EENS_8epilogue10collective6detail29Sm90TmaWarpSpecializedAdapterINS1F_15DefaultEpilogueISH_SI_SI_NS1E_6thread17LinearCombinationISH_Li1EffLNS1J_9ScaleType4KindE0ELNS_15FloatRoundStyleE2ESH_EENS1_15EpilogueDefaultEEEEEvvEEEEvNT_6ParamsE --------------------------
	.section	.text._ZN7cutlass13device_kernelINS_4gemm6kernel13GemmUniversalIN4cute5tupleIJiiiiEEENS1_10collective13CollectiveMmaINS1_37MainloopSm90TmaGmmaWarpSpecializedFP8ILi7ENS5_IJNS4_1CILi1EEESB_SB_EEENS1_35KernelTmaWarpSpecializedCooperativeEEENS5_IJNSA_ILi128EEESF_SF_EEENS_12float_e4m3_tENS5_IJlSB_lEEENS_12float_e5m2_tESI_NS4_8TiledMMAINS4_8MMA_AtomIJNS4_4SM904GMMA31MMA_64x128x32_F32E4M3E5M2_SS_TNILNSN_7ScaleInE1ELSP_1EEEEEENS4_6LayoutINS5_IJNSA_ILi2EEESB_SB_EEENS5_IJSB_NSA_ILi0EEESV_EEEEENS5_IJNS4_10UnderscoreESY_SY_EEEEENS4_13SM90_TMA_LOADENS4_14ComposedLayoutINS4_7SwizzleILi3ELi4ELi3EEENS4_18smem_ptr_flag_bitsILi8EEENSS_INS5_IJNSA_ILi8EEESF_EEENS5_IJSF_SB_EEEEEEEvNS4_8identityES11_S1B_vS1C_EENS_8epilogue10collective6detail29Sm90TmaWarpSpecializedAdapterINS1F_15DefaultEpilogueISH_SI_SI_NS1E_6thread17LinearCombinationISH_Li1EffLNS1J_9ScaleType4KindE0ELNS_15FloatRoundStyleE2ESH_EENS1_15EpilogueDefaultEEEEEvvEEEEvNT_6ParamsE,"ax",@progbits
	.align	128
.text._ZN7cutlass13device_kernelINS_4gemm6kernel13GemmUniversalIN4cute5tupleIJiiiiEEENS1_10collective13CollectiveMmaINS1_37MainloopSm90TmaGmmaWarpSpecializedFP8ILi7ENS5_IJNS4_1CILi1EEESB_SB_EEENS1_35KernelTmaWarpSpecializedCooperativeEEENS5_IJNSA_ILi128EEESF_SF_EEENS_12float_e4m3_tENS5_IJlSB_lEEENS_12float_e5m2_tESI_NS4_8TiledMMAINS4_8MMA_AtomIJNS4_4SM904GMMA31MMA_64x128x32_F32E4M3E5M2_SS_TNILNSN_7ScaleInE1ELSP_1EEEEEENS4_6LayoutINS5_IJNSA_ILi2EEESB_SB_EEENS5_IJSB_NSA_ILi0EEESV_EEEEENS5_IJNS4_10UnderscoreESY_SY_EEEEENS4_13SM90_TMA_LOADENS4_14ComposedLayoutINS4_7SwizzleILi3ELi4ELi3EEENS4_18smem_ptr_flag_bitsILi8EEENSS_INS5_IJNSA_ILi8EEESF_EEENS5_IJSF_SB_EEEEEEEvNS4_8identityES11_S1B_vS1C_EENS_8epilogue10collective6detail29Sm90TmaWarpSpecializedAdapterINS1F_15DefaultEpilogueISH_SI_SI_NS1E_6thread17LinearCombinationISH_Li1EffLNS1J_9ScaleType4KindE0ELNS_15FloatRoundStyleE2ESH_EENS1_15EpilogueDefaultEEEEEvvEEEEvNT_6ParamsE:
        .type           _ZN7cutlass13device_kernelINS_4gemm6kernel13GemmUniversalIN4cute5tupleIJiiiiEEENS1_10collective13CollectiveMmaINS1_37MainloopSm90TmaGmmaWarpSpecializedFP8ILi7ENS5_IJNS4_1CILi1EEESB_SB_EEENS1_35KernelTmaWarpSpecializedCooperativeEEENS5_IJNSA_ILi128EEESF_SF_EEENS_12float_e4m3_tENS5_IJlSB_lEEENS_12float_e5m2_tESI_NS4_8TiledMMAINS4_8MMA_AtomIJNS4_4SM904GMMA31MMA_64x128x32_F32E4M3E5M2_SS_TNILNSN_7ScaleInE1ELSP_1EEEEEENS4_6LayoutINS5_IJNSA_ILi2EEESB_SB_EEENS5_IJSB_NSA_ILi0EEESV_EEEEENS5_IJNS4_10UnderscoreESY_SY_EEEEENS4_13SM90_TMA_LOADENS4_14ComposedLayoutINS4_7SwizzleILi3ELi4ELi3EEENS4_18smem_ptr_flag_bitsILi8EEENSS_INS5_IJNSA_ILi8EEESF_EEENS5_IJSF_SB_EEEEEEEvNS4_8identityES11_S1B_vS1C_EENS_8epilogue10collective6detail29Sm90TmaWarpSpecializedAdapterINS1F_15DefaultEpilogueISH_SI_SI_NS1E_6thread17LinearCombinationISH_Li1EffLNS1J_9ScaleType4KindE0ELNS_15FloatRoundStyleE2ESH_EENS1_15EpilogueDefaultEEEEEvvEEEEvNT_6ParamsE,@function
        .size           _ZN7cutlass13device_kernelINS_4gemm6kernel13GemmUniversalIN4cute5tupleIJiiiiEEENS1_10collective13CollectiveMmaINS1_37MainloopSm90TmaGmmaWarpSpecializedFP8ILi7ENS5_IJNS4_1CILi1EEESB_SB_EEENS1_35KernelTmaWarpSpecializedCooperativeEEENS5_IJNSA_ILi128EEESF_SF_EEENS_12float_e4m3_tENS5_IJlSB_lEEENS_12float_e5m2_tESI_NS4_8TiledMMAINS4_8MMA_AtomIJNS4_4SM904GMMA31MMA_64x128x32_F32E4M3E5M2_SS_TNILNSN_7ScaleInE1ELSP_1EEEEEENS4_6LayoutINS5_IJNSA_ILi2EEESB_SB_EEENS5_IJSB_NSA_ILi0EEESV_EEEEENS5_IJNS4_10UnderscoreESY_SY_EEEEENS4_13SM90_TMA_LOADENS4_14ComposedLayoutINS4_7SwizzleILi3ELi4ELi3EEENS4_18smem_ptr_flag_bitsILi8EEENSS_INS5_IJNSA_ILi8EEESF_EEENS5_IJSF_SB_EEEEEEEvNS4_8identityES11_S1B_vS1C_EENS_8epilogue10collective6detail29Sm90TmaWarpSpecializedAdapterINS1F_15DefaultEpilogueISH_SI_SI_NS1E_6thread17LinearCombinationISH_Li1EffLNS1J_9ScaleType4KindE0ELNS_15FloatRoundStyleE2ESH_EENS1_15EpilogueDefaultEEEEEvvEEEEvNT_6ParamsE,(.L_x_207 - _ZN7cutlass13device_kernelINS_4gemm6kernel13GemmUniversalIN4cute5tupleIJiiiiEEENS1_10collective13CollectiveMmaINS1_37MainloopSm90TmaGmmaWarpSpecializedFP8ILi7ENS5_IJNS4_1CILi1EEESB_SB_EEENS1_35KernelTmaWarpSpecializedCooperativeEEENS5_IJNSA_ILi128EEESF_SF_EEENS_12float_e4m3_tENS5_IJlSB_lEEENS_12float_e5m2_tESI_NS4_8TiledMMAINS4_8MMA_AtomIJNS4_4SM904GMMA31MMA_64x128x32_F32E4M3E5M2_SS_TNILNSN_7ScaleInE1ELSP_1EEEEEENS4_6LayoutINS5_IJNSA_ILi2EEESB_SB_EEENS5_IJSB_NSA_ILi0EEESV_EEEEENS5_IJNS4_10UnderscoreESY_SY_EEEEENS4_13SM90_TMA_LOADENS4_14ComposedLayoutINS4_7SwizzleILi3ELi4ELi3EEENS4_18smem_ptr_flag_bitsILi8EEENSS_INS5_IJNSA_ILi8EEESF_EEENS5_IJSF_SB_EEEEEEEvNS4_8identityES11_S1B_vS1C_EENS_8epilogue10collective6detail29Sm90TmaWarpSpecializedAdapterINS1F_15DefaultEpilogueISH_SI_SI_NS1E_6thread17LinearCombinationISH_Li1EffLNS1J_9ScaleType4KindE0ELNS_15FloatRoundStyleE2ESH_EENS1_15EpilogueDefaultEEEEEvvEEEEvNT_6ParamsE)
        .other          _ZN7cutlass13device_kernelINS_4gemm6kernel13GemmUniversalIN4cute5tupleIJiiiiEEENS1_10collective13CollectiveMmaINS1_37MainloopSm90TmaGmmaWarpSpecializedFP8ILi7ENS5_IJNS4_1CILi1EEESB_SB_EEENS1_35KernelTmaWarpSpecializedCooperativeEEENS5_IJNSA_ILi128EEESF_SF_EEENS_12float_e4m3_tENS5_IJlSB_lEEENS_12float_e5m2_tESI_NS4_8TiledMMAINS4_8MMA_AtomIJNS4_4SM904GMMA31MMA_64x128x32_F32E4M3E5M2_SS_TNILNSN_7ScaleInE1ELSP_1EEEEEENS4_6LayoutINS5_IJNSA_ILi2EEESB_SB_EEENS5_IJSB_NSA_ILi0EEESV_EEEEENS5_IJNS4_10UnderscoreESY_SY_EEEEENS4_13SM90_TMA_LOADENS4_14ComposedLayoutINS4_7SwizzleILi3ELi4ELi3EEENS4_18smem_ptr_flag_bitsILi8EEENSS_INS5_IJNSA_ILi8EEESF_EEENS5_IJSF_SB_EEEEEEEvNS4_8identityES11_S1B_vS1C_EENS_8epilogue10collective6detail29Sm90TmaWarpSpecializedAdapterINS1F_15DefaultEpilogueISH_SI_SI_NS1E_6thread17LinearCombinationISH_Li1EffLNS1J_9ScaleType4KindE0ELNS_15FloatRoundStyleE2ESH_EENS1_15EpilogueDefaultEEEEEvvEEEEvNT_6ParamsE,@"STO_CUDA_ENTRY STV_DEFAULT"
_ZN7cutlass13device_kernelINS_4gemm6kernel13GemmUniversalIN4cute5tupleIJiiiiEEENS1_10collective13CollectiveMmaINS1_37MainloopSm90TmaGmmaWarpSpecializedFP8ILi7ENS5_IJNS4_1CILi1EEESB_SB_EEENS1_35KernelTmaWarpSpecializedCooperativeEEENS5_IJNSA_ILi128EEESF_SF_EEENS_12float_e4m3_tENS5_IJlSB_lEEENS_12float_e5m2_tESI_NS4_8TiledMMAINS4_8MMA_AtomIJNS4_4SM904GMMA31MMA_64x128x32_F32E4M3E5M2_SS_TNILNSN_7ScaleInE1ELSP_1EEEEEENS4_6LayoutINS5_IJNSA_ILi2EEESB_SB_EEENS5_IJSB_NSA_ILi0EEESV_EEEEENS5_IJNS4_10UnderscoreESY_SY_EEEEENS4_13SM90_TMA_LOADENS4_14ComposedLayoutINS4_7SwizzleILi3ELi4ELi3EEENS4_18smem_ptr_flag_bitsILi8EEENSS_INS5_IJNSA_ILi8EEESF_EEENS5_IJSF_SB_EEEEEEEvNS4_8identityES11_S1B_vS1C_EENS_8epilogue10collective6detail29Sm90TmaWarpSpecializedAdapterINS1F_15DefaultEpilogueISH_SI_SI_NS1E_6thread17LinearCombinationISH_Li1EffLNS1J_9ScaleType4KindE0ELNS_15FloatRoundStyleE2ESH_EENS1_15EpilogueDefaultEEEEEvvEEEEvNT_6ParamsE:
[----:B------:R-:W-:Y:S01]  /*0000*/  LDC R1, c[0x0][0x28] ;  /* 0x00000a00ff017b82 */ /* 0x000fe20000000800 */
[----:B------:R-:W0:Y:S01]  /*0010*/  S2R R0, SR_TID.X ;  /* 0x0000000000007919 */ /* 0x000e220000002100 */
[----:B------:R-:W-:Y:S01]  /*0020*/  ELECT P0, URZ, PT ;  /* 0x00000000003f782f */ /* 0x000fe20003800000 */
[----:B------:R-:W-:Y:S01]  /*0030*/  BSSY B0, `(.L_x_0) ;  /* 0x000000f000007945 */ /* 0x000fe20003800000 */
[--C-:B0-----:R-:W-:Y:S02]  /*0040*/  SHF.R.U32.HI R2, RZ, 0x5, R0.reuse ;  /* 0x00000005ff027819 */ /* 0x101fe40000011600 */
[----:B------:R-:W-:-:S03]  /*0050*/  SHF.R.U32.HI R3, RZ, 0x7, R0 ;  /* 0x00000007ff037819 */ /* 0x000fc60000011600 */
[----:B------:R-:W0:Y:S04]  /*0060*/  SHFL.IDX PT, R5, R2, RZ, 0x1f ;  /* 0x00001fff02057589 */ /* 0x000e2800000e0000 */
[----:B------:R1:W2:Y:S01]  /*0070*/  SHFL.IDX PT, R6, R3, RZ, 0x1f ;  /* 0x00001fff03067589 */ /* 0x0002a200000e0000 */
[----:B0-----:R-:W-:-:S13]  /*0080*/  ISETP.NE.OR P0, PT, R5, RZ, !P0 ;  /* 0x000000ff0500720c */ /* 0x001fda0004705670 */
[----:B-12---:R-:W-:Y:S05]  /*0090*/  @P0 BRA `(.L_x_1) ;  /* 0x0000000000200947 */ /* 0x006fea0003800000 */
[----:B------:R-:W-:Y:S02]  /*00a0*/  ULDC.64 UR4, c[0x0][0x198] ;  /* 0x0000660000047ab9 */ /* 0x000fe40000000a00 */
[----:B------:R-:W-:Y:S02]  /*00b0*/  UIADD3 UR6, UP0, UR4, 0xf0, URZ ;  /* 0x000000f004067890 */ /* 0x000fe4000ff1e03f */
[----:B------:R-:W-:Y:S02]  /*00c0*/  UIADD3 UR4, UP1, UR4, 0x1f0, URZ ;  /* 0x000001f004047890 */ /* 0x000fe4000ff3e03f */
[----:B------:R-:W-:Y:S02]  /*00d0*/  UIADD3.X UR7, URZ, UR5, URZ, UP0, !UPT ;  /* 0x000000053f077290 */ /* 0x000fe400087fe43f */
[----:B------:R-:W-:-:S07]  /*00e0*/  UIADD3.X UR5, URZ, UR5, URZ, UP1, !UPT ;  /* 0x000000053f057290 */ /* 0x000fce0008ffe43f */
[----:B------:R0:W-:Y:S02]  /*00f0*/  UTMACCTL.PF [UR6] ;  /* 0x00000000060079b9 */ /* 0x0001e40008040000 */
[----:B------:R0:W-:Y:S02]  /*0100*/  UTMACCTL.PF [UR4] ;  /* 0x00000000040079b9 */ /* 0x0001e40008040000 */
[----:B0-----:R-:W-:Y:S01]  /*0110*/  NOP ;  /* 0x0000000000007918 */ /* 0x001fe20000000000 */
.L_x_1:
[----:B------:R-:W-:Y:S05]  /*0120*/  BSYNC B0 ;  /* 0x0000000000007941 */ /* 0x000fea0003800000 */
.L_x_0:
[----:B------:R-:W0:Y:S02]  /*0130*/  SHFL.IDX PT, R3, R2, RZ, 0x1f ;  /* 0x00001fff02037589 */ /* 0x000e2400000e0000 */
[----:B0-----:R-:W-:-:S13]  /*0140*/  ISETP.NE.AND P0, PT, R3, RZ, PT ;  /* 0x000000ff0300720c */ /* 0x001fda0003f05270 */
[----:B------:R-:W-:Y:S05]  /*0150*/  @P0 BRA `(.L_x_2) ;  /* 0x0000000000700947 */ /* 0x000fea0003800000 */
[----:B------:R-:W0:Y:S01]  /*0160*/  S2UR UR8, SR_CgaCtaId ;  /* 0x00000000000879c3 */ /* 0x000e220000008800 */
[----:B------:R-:W-:Y:S01]  /*0170*/  UMOV UR4, 0x400 ;  /* 0x0000040000047882 */ /* 0x000fe20000000000 */
[----:B------:R-:W-:Y:S01]  /*0180*/  UMOV UR5, 0x1 ;  /* 0x0000000100057882 */ /* 0x000fe20000000000 */
[----:B------:R-:W-:Y:S01]  /*0190*/  UMOV UR6, 0x100 ;  /* 0x0000010000067882 */ /* 0x000fe20000000000 */
[----:B------:R-:W-:Y:S01]  /*01a0*/  ELECT P0, URZ, PT ;  /* 0x00000000003f782f */ /* 0x000fe20003800000 */
[----:B------:R-:W-:-:S04]  /*01b0*/  UIADD3 UR6, -UR6, 0x100000, URZ ;  /* 0x0010000006067890 */ /* 0x000fc8000fffe13f */
[----:B------:R-:W-:Y:S02]  /*01c0*/  USHF.L.U32 UR7, UR6, 0xb, URZ ;  /* 0x0000000b06077899 */ /* 0x000fe4000800063f */
[----:B------:R-:W-:Y:S02]  /*01d0*/  USHF.L.U32 UR6, UR6, 0x1, URZ ;  /* 0x0000000106067899 */ /* 0x000fe4000800063f */
[----:B0-----:R-:W-:Y:S02]  /*01e0*/  ULEA UR8, UR8, UR4, 0x18 ;  /* 0x0000000408087291 */ /* 0x001fe4000f8ec03f */
[----:B------:R-:W-:-:S04]  /*01f0*/  UIADD3 UR4, -UR5, 0x100000, URZ ;  /* 0x0010000005047890 */ /* 0x000fc8000fffe13f */
[----:B------:R-:W-:Y:S02]  /*0200*/  USHF.L.U32 UR5, UR4, 0xb, URZ ;  /* 0x0000000b04057899 */ /* 0x000fe4000800063f */
[----:B------:R-:W-:Y:S01]  /*0210*/  USHF.L.U32 UR4, UR4, 0x1, URZ ;  /* 0x0000000104047899 */ /* 0x000fe2000800063f */
[----:B------:R-:W0:Y:S11]  /*0220*/  FENCE.VIEW.ASYNC.S ;  /* 0x00000000000073c6 */ /* 0x000e360000000000 */
[----:B0-----:R0:W1:Y:S01]  /*0230*/  SYNCS.EXCH.64 URZ, [UR8], UR4 ;  /* 0x00000004083f75b2 */ /* 0x0010620008000100 */
[----:B------:R0:W2:Y:S01]  /*0240*/  SYNCS.EXCH.64 URZ, [UR8+0x38], UR6 ;  /* 0x00003806083f75b2 */ /* 0x0000a20008000100 */
[----:B------:R0:W3:Y:S01]  /*0250*/  SYNCS.EXCH.64 URZ, [UR8+0x8], UR4 ;  /* 0x00000804083f75b2 */ /* 0x0000e20008000100 */
[----:B------:R0:W4:Y:S01]  /*0260*/  SYNCS.EXCH.64 URZ, [UR8+0x40], UR6 ;  /* 0x00004006083f75b2 */ /* 0x0001220008000100 */
[----:B------:R0:W0:Y:S01]  /*0270*/  SYNCS.EXCH.64 URZ, [UR8+0x10], UR4 ;  /* 0x00001004083f75b2 */ /* 0x0000220008000100 */
        /* <DEDUP_REMOVED lines=9> */
[----:B------:R-:W-:Y:S01]  /*0310*/  NOP ;  /* 0x0000000000007918 */ /* 0x000fe20000000000 */
.L_x_2:
[----:B------:R-:W5:Y:S01]  /*0320*/  SHFL.IDX PT, R2, R2, RZ, 0x1f ;  /* 0x00001fff02027589 */ /* 0x000f6200000e0000 */
[----:B------:R-:W1:Y:S01]  /*0330*/  LDC R3, c[0x0][0x65c] ;  /* 0x00019700ff037b82 */ /* 0x000e620000000800 */
[----:B------:R-:W-:Y:S02]  /*0340*/  ELECT P0, URZ, PT ;  /* 0x00000000003f782f */ /* 0x000fe40003800000 */
[----:B------:R-:W-:Y:S01]  /*0350*/  SHF.R.S32.HI R4, RZ, 0x1f, R5 ;  /* 0x0000001fff047819 */ /* 0x000fe20000011405 */
[----:B------:R-:W2:Y:S01]  /*0360*/  S2R R10, SR_CTAID.Y ;  /* 0x00000000000a7919 */ /* 0x000ea20000002600 */
[----:B0-----:R-:W-:Y:S01]  /*0370*/  UMOV UR4, 0x20 ;  /* 0x0000002000047882 */ /* 0x001fe20000000000 */
[C---:B------:R-:W-:Y:S01]  /*0380*/  ISETP.NE.AND P3, PT, R6.reuse, RZ, PT ;  /* 0x000000ff0600720c */ /* 0x040fe20003f65270 */
[----:B------:R-:W-:Y:S01]  /*0390*/  VIADD R11, R6, 0xffffffff ;  /* 0xffffffff060b7836 */ /* 0x000fe20000000000 */
[----:B------:R-:W0:Y:S01]  /*03a0*/  S2R R8, SR_CTAID.X ;  /* 0x0000000000087919 */ /* 0x000e220000002500 */
[----:B------:R-:W-:Y:S01]  /*03b0*/  LEA.HI R4, R4, R5, RZ, 0x2 ;  /* 0x0000000504047211 */ /* 0x000fe200078f10ff */
[----:B------:R-:W-:Y:S01]  /*03c0*/  NOP ;  /* 0x0000000000007918 */ /* 0x000fe20000000000 */
[----:B------:R-:W-:Y:S01]  /*03d0*/  NOP ;  /* 0x0000000000007918 */ /* 0x000fe20000000000 */
[----:B------:R-:W-:-:S02]  /*03e0*/  ISETP.GE.U32.AND P1, PT, R11, 0x2, PT ;  /* 0x000000020b00780c */ /* 0x000fc40003f26070 */
[----:B------:R-:W-:-:S05]  /*03f0*/  LOP3.LUT R4, R4, 0xfffffffc, RZ, 0xc0, !PT ;  /* 0xfffffffc04047812 */ /* 0x000fca00078ec0ff */
[----:B------:R-:W-:Y:S01]  /*0400*/  IMAD.IADD R5, R5, 0x1, -R4 ;  /* 0x0000000105057824 */ /* 0x000fe200078e0a04 */
[----:B-----5:R-:W-:Y:S02]  /*0410*/  ISETP.NE.OR P0, PT, R2, RZ, !P0 ;  /* 0x000000ff0200720c */ /* 0x020fe40004705670 */
[----:B-1----:R-:W-:-:S11]  /*0420*/  ISETP.NE.AND P2, PT, R3, 0x1, PT ;  /* 0x000000010300780c */ /* 0x002fd60003f45270 */
[----:B------:R-:W-:Y:S01]  /*0430*/  VOTEU.ALL UP0, P0 ;  /* 0x00000000003f7886 */ /* 0x000fe20000000000 */
[----:B------:R-:W-:Y:S01]  /*0440*/  VOTEU.ALL UP1, P0 ;  /* 0x00000000003f7886 */ /* 0x000fe20000020000 */
[----:B------:R-:W0:Y:S01]  /*0450*/  @P2 LDC R9, c[0x0][0x10] ;  /* 0x00000400ff092b82 */ /* 0x000e220000000800 */
[----:B--2---:R-:W-:Y:S02]  /*0460*/  @P2 IMAD.MOV.U32 R2, RZ, RZ, R10 ;  /* 0x000000ffff022224 */ /* 0x004fe400078e000a */
[----:B------:R-:W-:Y:S01]  /*0470*/  @!UP0 UMOV UR6, 0x400 ;  /* 0x0000040000068882 */ /* 0x000fe20000000000 */
[----:B------:R-:W-:-:S04]  /*0480*/  @!UP0 UIADD3 UR4, -UR4, 0x100000, URZ ;  /* 0x0010000004048890 */ /* 0x000fc8000fffe13f */
[----:B------:R-:W-:Y:S02]  /*0490*/  @!UP0 USHF.L.U32 UR5, UR4, 0xb, URZ ;  /* 0x0000000b04058899 */ /* 0x000fe4000800063f */
[----:B------:R-:W-:Y:S01]  /*04a0*/  @!UP0 USHF.L.U32 UR4, UR4, 0x1, URZ ;  /* 0x0000000104048899 */ /* 0x000fe2000800063f */
[----:B------:R-:W-:Y:S02]  /*04b0*/  @P2 IMAD.MOV.U32 R3, RZ, RZ, RZ ;  /* 0x000000ffff032224 */ /* 0x000fe400078e00ff */
[----:B------:R-:W-:Y:S01]  /*04c0*/  @P2 IMAD.MOV.U32 R13, RZ, RZ, RZ ;  /* 0x000000ffff0d2224 */ /* 0x000fe200078e00ff */
[----:B------:R-:W1:Y:S08]  /*04d0*/  @!UP0 S2UR UR7, SR_CgaCtaId ;  /* 0x00000000000789c3 */ /* 0x000e700000008800 */
[----:B------:R-:W2:Y:S01]  /*04e0*/  @!P2 LDC R7, c[0x0][0xc] ;  /* 0x00000300ff07ab82 */ /* 0x000ea20000000800 */
[----:B0-----:R-:W-:-:S04]  /*04f0*/  @P2 IMAD.WIDE.U32 R2, R8, R9, R2 ;  /* 0x0000000908022225 */ /* 0x001fc800078e0002 */
[----:B------:R-:W-:Y:S02]  /*0500*/  IMAD.MOV.U32 R9, RZ, RZ, RZ ;  /* 0x000000ffff097224 */ /* 0x000fe400078e00ff */
[----:B------:R-:W-:Y:S01]  /*0510*/  @P2 IMAD.IADD R3, R3, 0x1, R13 ;  /* 0x0000000103032824 */ /* 0x000fe200078e020d */
[----:B-1----:R-:W-:Y:S01]  /*0520*/  @!UP0 ULEA UR6, UR7, UR6, 0x18 ;  /* 0x0000000607068291 */ /* 0x002fe2000f8ec03f */
[----:B------:R-:W-:Y:S01]  /*0530*/  VOTEU.ALL UP0, P0 ;  /* 0x00000000003f7886 */ /* 0x000fe20000000000 */
[----:B------:R-:W-:-:S04]  /*0540*/  ISETP.NE.AND P0, PT, R5, 0x3, PT ;  /* 0x000000030500780c */ /* 0x000fc80003f05270 */
[----:B------:R-:W-:-:S04]  /*0550*/  ISETP.EQ.OR P0, PT, R5, RZ, !P0 ;  /* 0x000000ff0500720c */ /* 0x000fc80004702670 */
[----:B------:R-:W-:Y:S01]  /*0560*/  ISETP.EQ.AND P0, PT, R6, RZ, P0 ;  /* 0x000000ff0600720c */ /* 0x000fe20000702270 */
[----:B------:R-:W0:Y:S02]  /*0570*/  FENCE.VIEW.ASYNC.S ;  /* 0x00000000000073c6 */ /* 0x000e240000000000 */
[----:B0-----:R0:W3:Y:S01]  /*0580*/  @!UP0 SYNCS.EXCH.64 URZ, [UR6+0x80], UR4 ;  /* 0x00008004063f85b2 */ /* 0x0010e20008000100 */
[----:B--2---:R-:W-:Y:S01]  /*0590*/  @!P2 IMAD.WIDE.U32 R6, R7, R10, R8 ;  /* 0x0000000a0706a225 */ /* 0x004fe200078e0008 */
[----:B------:R-:W-:-:S03]  /*05a0*/  SEL R4, RZ, 0x1, !P0 ;  /* 0x00000001ff047807 */ /* 0x000fc60004000000 */
[----:B------:R-:W-:Y:S02]  /*05b0*/  @!P2 IMAD.MOV.U32 R2, RZ, RZ, R6 ;  /* 0x000000ffff02a224 */ /* 0x000fe400078e0006 */
[----:B------:R-:W-:Y:S01]  /*05c0*/  @!P2 IMAD.MOV.U32 R3, RZ, RZ, R7 ;  /* 0x000000ffff03a224 */ /* 0x000fe200078e0007 */
[----:B------:R-:W-:Y:S01]  /*05d0*/  SEL R4, R4, 0x2, P1 ;  /* 0x0000000204047807 */ /* 0x000fe20000800000 */
[----:B------:R0:W3:Y:S01]  /*05e0*/  @!UP1 SYNCS.EXCH.64 URZ, [UR6+0x88], UR4 ;  /* 0x00008804063f95b2 */ /* 0x0000e20008000100 */
[----:B------:R-:W-:Y:S01]  /*05f0*/  NOP ;  /* 0x0000000000007918 */ /* 0x000fe20000000000 */
[----:B---34-:R-:W-:Y:S06]  /*0600*/  BAR.SYNC.DEFER_BLOCKING 0x0 ;  /* 0x0000000000007b1d */ /* 0x018fec0000010000 */
[----:B------:R-:W-:Y:S05]  /*0610*/  @!P3 BRA `(.L_x_3) ;  /* 0x0000007400ccb947 */ /* 0x000fea0003800000 */
[----:B------:R-:W-:-:S13]  /*0620*/  ISETP.GT.U32.AND P0, PT, R11, 0x1, PT ;  /* 0x000000010b00780c */ /* 0x000fda0003f04070 */
[----:B0-----:R-:W-:Y:S05]  /*0630*/  @P0 EXIT ;  /* 0x000000000000094d */ /* 0x001fea0003800000 */
[----:B------:R-:W-:Y:S01]  /*0640*/  ULDC.64 UR4, c[0x0][0x650] ;  /* 0x0001940000047ab9 */ /* 0x000fe20000000a00 */
[----:B------:R-:W-:Y:S01]  /*0650*/  PRMT R12, RZ, 0x7610, R12 ;  /* 0x00007610ff0c7816 */ /* 0x000fe2000000000c */
[----:B------:R-:W-:Y:S01]  /*0660*/  IMAD.MOV.U32 R6, RZ, RZ, -0x1 ;  /* 0xffffffffff067424 */ /* 0x000fe200078e00ff */
[----:B------:R-:W-:Y:S01]  /*0670*/  ISETP.GE.U32.AND P0, PT, R2, UR4, PT ;  /* 0x0000000402007c0c */ /* 0x000fe2000bf06070 */
[----:B------:R-:W-:Y:S02]  /*0680*/  IMAD.MOV.U32 R7, RZ, RZ, -0x1 ;  /* 0xffffffffff077424 */ /* 0x000fe400078e00ff */
[----:B------:R-:W-:Y:S01]  /*0690*/  IMAD.MOV.U32 R5, RZ, RZ, -0x1 ;  /* 0xffffffffff057424 */ /* 0x000fe200078e00ff */
[----:B------:R-:W-:-:S13]  /*06a0*/  ISETP.GE.U32.AND.EX P0, PT, R3, UR5, PT, P0 ;  /* 0x0000000503007c0c */ /* 0x000fda000bf06100 */
[----:B------:R-:W-:Y:S05]  /*06b0*/  @P0 BRA `(.L_x_4) ;  /* 0x00000004005c0947 */ /* 0x000fea0003800000 */
[----:B------:R-:W0:Y:S01]  /*06c0*/  LDC.64 R16, c[0x0][0x628] ;  /* 0x00018a00ff107b82 */ /* 0x000e220000000a00 */
[----:B------:R-:W-:Y:S02]  /*06d0*/  IMAD.MOV.U32 R6, RZ, RZ, R2 ;  /* 0x000000ffff067224 */ /* 0x000fe400078e0002 */
[----:B------:R-:W-:-:S05]  /*06e0*/  IMAD.MOV.U32 R7, RZ, RZ, R3 ;  /* 0x000000ffff077224 */ /* 0x000fca00078e0003 */
[----:B------:R-:W1:Y:S08]  /*06f0*/  LDC R18, c[0x0][0x630] ;  /* 0x00018c00ff127b82 */ /* 0x000e700000000800 */
[----:B------:R-:W2:Y:S01]  /*0700*/  LDC.64 R20, c[0x0][0x620] ;  /* 0x00018800ff147b82 */ /* 0x000ea20000000a00 */
[----:B0-----:R-:W-:-:S04]  /*0710*/  ISETP.NE.U32.AND P0, PT, R16, RZ, PT ;  /* 0x000000ff1000720c */ /* 0x001fc80003f05070 */
[----:B------:R-:W-:-:S13]  /*0720*/  ISETP.NE.AND.EX P0, PT, R17, RZ, PT, P0 ;  /* 0x000000ff1100720c */ /* 0x000fda0003f05300 */
[----:B-12---:R-:W-:Y:S05]  /*0730*/  @!P0 BRA `(.L_x_5) ;  /* 0x0000000000288947 */ /* 0x006fea0003800000 */
[----:B------:R-:W0:Y:S02]  /*0740*/  LDC R5, c[0x0][0x634] ;  /* 0x00018d00ff057b82 */ /* 0x000e240000000800 */
[----:B0-----:R-:W-:-:S05]  /*0750*/  IADD3 R5, P0, R2, R5, RZ ;  /* 0x0000000502057210 */ /* 0x001fca0007f1e0ff */
[----:B------:R-:W-:-:S04]  /*0760*/  IMAD.X R11, RZ, RZ, R3, P0 ;  /* 0x000000ffff0b7224 */ /* 0x000fc800000e0603 */
[----:B------:R-:W-:-:S04]  /*0770*/  IMAD.WIDE.U32 R6, R11, R16, RZ ;  /* 0x000000100b067225 */ /* 0x000fc800078e00ff */
[----:B------:R-:W-:-:S04]  /*0780*/  IMAD.WIDE.U32 R12, P0, R5, R17, R6 ;  /* 0x00000011050c7225 */ /* 0x000fc80007800006 */
[----:B------:R-:W-:-:S04]  /*0790*/  IMAD.WIDE.U32 R6, R5, R16, RZ ;  /* 0x0000001005067225 */ /* 0x000fc800078e00ff */
[----:B------:R-:W-:Y:S01]  /*07a0*/  IMAD.X R15, RZ, RZ, RZ, P0 ;  /* 0x000000ffff0f7224 */ /* 0x000fe200000e06ff */
[----:B------:R-:W-:Y:S01]  /*07b0*/  IADD3 RZ, P0, R7, R12, RZ ;  /* 0x0000000c07ff7210 */ /* 0x000fe20007f1e0ff */
[----:B------:R-:W-:-:S04]  /*07c0*/  IMAD.MOV.U32 R14, RZ, RZ, R13 ;  /* 0x000000ffff0e7224 */ /* 0x000fc800078e000d */
[----:B------:R-:W-:-:S08]  /*07d0*/  IMAD.WIDE.U32.X R6, R11, R17, R14, P0 ;  /* 0x000000110b067225 */ /* 0x000fd000000e040e */
.L_x_5:
[--C-:B------:R-:W-:Y:S01]  /*07e0*/  SHF.R.U64 R26, R6, R18, R7.reuse ;  /* 0x00000012061a7219 */ /* 0x100fe20000001207 */
[----:B------:R-:W0:Y:S01]  /*07f0*/  LDC.64 R22, c[0x0][0x640] ;  /* 0x00019000ff167b82 */ /* 0x000e220000000a00 */
[----:B------:R-:W-:Y:S01]  /*0800*/  I2FP.F32.U32 R5, R8 ;  /* 0x0000000800057245 */ /* 0x000fe20000201000 */
[----:B------:R-:W-:Y:S01]  /*0810*/  ULDC UR4, c[0x0][0x150] ;  /* 0x0000540000047ab9 */ /* 0x000fe20000000800 */
[----:B------:R-:W-:Y:S02]  /*0820*/  SHF.R.U32.HI R6, RZ, R18, R7 ;  /* 0x00000012ff067219 */ /* 0x000fe40000011607 */
[----:B------:R-:W-:Y:S01]  /*0830*/  IADD3 R11, P0, RZ, -R26, RZ ;  /* 0x8000001aff0b7210 */ /* 0x000fe20007f1e0ff */
[----:B------:R-:W-:Y:S01]  /*0840*/  FMUL R5, R5, UR4 ;  /* 0x0000000405057c20 */ /* 0x000fe20008400000 */
[----:B------:R-:W-:Y:S01]  /*0850*/  ULDC UR4, c[0x0][0x154] ;  /* 0x0000550000047ab9 */ /* 0x000fe20000000800 */
[----:B------:R-:W1:Y:S02]  /*0860*/  LDC R14, c[0x0][0x618] ;  /* 0x00018600ff0e7b82 */ /* 0x000e640000000800 */
[----:B------:R-:W-:-:S02]  /*0870*/  IMAD.X R13, RZ, RZ, ~R6, P0 ;  /* 0x000000ffff0d7224 */ /* 0x000fc400000e0e06 */
[----:B------:R-:W2:Y:S01]  /*0880*/  F2I.U32.TRUNC.NTZ R5, R5 ;  /* 0x0000000500057305 */ /* 0x000ea2000020f000 */
[----:B------:R-:W-:-:S03]  /*0890*/  IMAD.WIDE.U32 R6, R11, R20, R2 ;  /* 0x000000140b067225 */ /* 0x000fc600078e0002 */
[----:B------:R-:W3:Y:S01]  /*08a0*/  LDC R9, c[0x0][0x144] ;  /* 0x00005100ff097b82 */ /* 0x000ee20000000800 */
[----:B------:R-:W-:-:S04]  /*08b0*/  IMAD R12, R13, R20, RZ ;  /* 0x000000140d0c7224 */ /* 0x000fc800078e02ff */
[----:B------:R-:W-:Y:S02]  /*08c0*/  IMAD R11, R11, R21, R12 ;  /* 0x000000150b0b7224 */ /* 0x000fe400078e020c */
[----:B------:R-:W-:Y:S01]  /*08d0*/  IMAD.MOV.U32 R12, RZ, RZ, 0x1 ;  /* 0x00000001ff0c7424 */ /* 0x000fe200078e00ff */
[----:B------:R-:W4:Y:S01]  /*08e0*/  LDC R18, c[0x0][0x608] ;  /* 0x00018200ff127b82 */ /* 0x000f220000000800 */
[----:B------:R-:W-:Y:S01]  /*08f0*/  IMAD.IADD R11, R7, 0x1, R11 ;  /* 0x00000001070b7824 */ /* 0x000fe200078e020b */
[----:B0-----:R-:W-:Y:S01]  /*0900*/  ISETP.NE.U32.AND P0, PT, R22, RZ, PT ;  /* 0x000000ff1600720c */ /* 0x001fe20003f05070 */
[----:B--2---:R-:W-:-:S03]  /*0910*/  IMAD.MOV R7, RZ, RZ, -R5 ;  /* 0x000000ffff077224 */ /* 0x004fc600078e0a05 */
[----:B------:R-:W-:Y:S02]  /*0920*/  ISETP.NE.AND.EX P0, PT, R23, RZ, PT, P0 ;  /* 0x000000ff1700720c */ /* 0x000fe40003f05300 */
[----:B------:R-:W0:Y:S01]  /*0930*/  LDC R13, c[0x0][0x658] ;  /* 0x00019600ff0d7b82 */ /* 0x000e220000000800 */
[--C-:B-1----:R-:W-:Y:S02]  /*0940*/  SHF.R.U64 R16, R6, R14, R11.reuse ;  /* 0x0000000e06107219 */ /* 0x102fe4000000120b */
[----:B------:R-:W-:Y:S02]  /*0950*/  I2FP.F32.U32 R6, R10 ;  /* 0x0000000a00067245 */ /* 0x000fe40000201000 */
[----:B------:R-:W-:-:S03]  /*0960*/  SHF.R.U32.HI R11, RZ, R14, R11 ;  /* 0x0000000eff0b7219 */ /* 0x000fc6000001160b */
[----:B------:R-:W1:Y:S01]  /*0970*/  LDC R17, c[0x0][0x148] ;  /* 0x00005200ff117b82 */ /* 0x000e620000000800 */
[----:B---3--:R-:W-:Y:S02]  /*0980*/  IMAD R5, R9, R7, R8 ;  /* 0x0000000709057224 */ /* 0x008fe400078e0208 */
[----:B------:R-:W-:Y:S01]  /*0990*/  FMUL R7, R6, UR4 ;  /* 0x0000000406077c20 */ /* 0x000fe20008400000 */
[----:B------:R-:W-:-:S03]  /*09a0*/  IMAD.MOV.U32 R6, RZ, RZ, -0x1 ;  /* 0xffffffffff067424 */ /* 0x000fc600078e00ff */
[----:B------:R2:W3:Y:S01]  /*09b0*/  F2I.U32.TRUNC.NTZ R15, R7 ;  /* 0x00000007000f7305 */ /* 0x0004e2000020f000 */
[----:B------:R-:W1:Y:S01]  /*09c0*/  LDC R21, c[0x0][0x600] ;  /* 0x00018000ff157b82 */ /* 0x000e620000000800 */
[-CC-:B----4-:R-:W-:Y:S02]  /*09d0*/  SHF.R.U64 R27, R16, R18.reuse, R11.reuse ;  /* 0x00000012101b7219 */ /* 0x190fe4000000120b */
[----:B------:R-:W-:-:S05]  /*09e0*/  SHF.R.U32.HI R8, RZ, R18, R11 ;  /* 0x00000012ff087219 */ /* 0x000fca000001160b */
[----:B------:R-:W4:Y:S01]  /*09f0*/  LDC R20, c[0x0][0x648] ;  /* 0x00019200ff147b82 */ /* 0x000f220000000800 */
[-CC-:B0-----:R-:W-:Y:S02]  /*0a00*/  SHF.R.U64 R18, R27, R13.reuse, R8.reuse ;  /* 0x0000000d1b127219 */ /* 0x181fe40000001208 */
[-C--:B------:R-:W-:Y:S02]  /*0a10*/  SHF.L.U32 R6, R6, R13.reuse, RZ ;  /* 0x0000000d06067219 */ /* 0x080fe400000006ff */
[-C--:B------:R-:W-:Y:S02]  /*0a20*/  SHF.R.U32.HI R8, RZ, R13.reuse, R8 ;  /* 0x0000000dff087219 */ /* 0x080fe40000011608 */
[----:B------:R-:W-:Y:S01]  /*0a30*/  LOP3.LUT R14, RZ, R6, RZ, 0x33, !PT ;  /* 0x00000006ff0e7212 */ /* 0x000fe200078e33ff */
[----:B------:R-:W0:Y:S01]  /*0a40*/  LDC R25, c[0x0][0x638] ;  /* 0x00018e00ff197b82 */ /* 0x000e220000000800 */
[----:B------:R-:W-:Y:S01]  /*0a50*/  SHF.L.U32 R11, R12, R13, RZ ;  /* 0x0000000d0c0b7219 */ /* 0x000fe200000006ff */
[----:B------:R-:W-:-:S02]  /*0a60*/  IMAD.MOV.U32 R6, RZ, RZ, R18 ;  /* 0x000000ffff067224 */ /* 0x000fc400078e0012 */
[----:B--2---:R-:W-:-:S04]  /*0a70*/  IMAD.MOV.U32 R7, RZ, RZ, R8 ;  /* 0x000000ffff077224 */ /* 0x004fc800078e0008 */
[----:B------:R-:W2:Y:S01]  /*0a80*/  LDC R24, c[0x0][0x610] ;  /* 0x00018400ff187b82 */ /* 0x000ea20000000800 */
[----:B---3--:R-:W-:Y:S05]  /*0a90*/  @!P0 BRA `(.L_x_6) ;  /* 0x0000000000288947 */ /* 0x008fea0003800000 */
[----:B------:R-:W3:Y:S02]  /*0aa0*/  LDC R13, c[0x0][0x64c] ;  /* 0x00019300ff0d7b82 */ /* 0x000ee40000000800 */
[----:B---3--:R-:W-:-:S05]  /*0ab0*/  IADD3 R13, P0, R18, R13, RZ ;  /* 0x0000000d120d7210 */ /* 0x008fca0007f1e0ff */
        /* <DEDUP_REMOVED lines=8> */
.L_x_6:
[----:B----4-:R-:W-:Y:S01]  /*0b40*/  SHF.R.U64 R6, R6, R20, R7 ;  /* 0x0000001406067219 */ /* 0x010fe20000001207 */
[----:B-1----:R-:W-:Y:S01]  /*0b50*/  VIADD R7, R21, 0xffffffff ;  /* 0xffffffff15077836 */ /* 0x002fe20000000000 */
[----:B------:R-:W-:Y:S01]  /*0b60*/  LOP3.LUT R14, R27, R14, RZ, 0xc0, !PT ;  /* 0x0000000e1b0e7212 */ /* 0x000fe200078ec0ff */
[----:B------:R-:W-:Y:S02]  /*0b70*/  IMAD.MOV R15, RZ, RZ, -R15 ;  /* 0x000000ffff0f7224 */ /* 0x000fe400078e0a0f */
[----:B------:R-:W-:Y:S01]  /*0b80*/  IMAD.MOV R8, RZ, RZ, -R6 ;  /* 0x000000ffff087224 */ /* 0x000fe200078e0a06 */
[----:B------:R-:W-:Y:S01]  /*0b90*/  LOP3.LUT R7, R16, R7, RZ, 0xc0, !PT ;  /* 0x0000000710077212 */ /* 0x000fe200078ec0ff */
[----:B------:R-:W-:Y:S02]  /*0ba0*/  IMAD R14, R11, R6, R14 ;  /* 0x000000060b0e7224 */ /* 0x000fe400078e020e */
[----:B------:R-:W-:Y:S02]  /*0bb0*/  @P2 IMAD R5, R17, R15, R10 ;  /* 0x0000000f11052224 */ /* 0x000fe400078e020a */
[----:B0-----:R-:W-:-:S02]  /*0bc0*/  IMAD R6, R8, R25, R18 ;  /* 0x0000001908067224 */ /* 0x001fc400078e0212 */
[----:B--2---:R-:W-:Y:S02]  /*0bd0*/  IMAD R5, R14, R24, R5 ;  /* 0x000000180e057224 */ /* 0x004fe400078e0205 */
[----:B------:R-:W-:Y:S02]  /*0be0*/  IMAD R6, R6, R21, R7 ;  /* 0x0000001506067224 */ /* 0x000fe400078e0207 */
[----:B------:R-:W-:-:S03]  /*0bf0*/  IMAD.MOV.U32 R12, RZ, RZ, 0x1 ;  /* 0x00000001ff0c7424 */ /* 0x000fc600078e00ff */
[----:B------:R-:W-:Y:S02]  /*0c00*/  SEL R7, R6, R5, !P2 ;  /* 0x0000000506077207 */ /* 0x000fe40005000000 */
[----:B------:R-:W-:Y:S01]  /*0c10*/  SEL R6, R5, R6, !P2 ;  /* 0x0000000605067207 */ /* 0x000fe20005000000 */
[----:B------:R-:W-:-:S07]  /*0c20*/  IMAD.MOV.U32 R5, RZ, RZ, R26 ;  /* 0x000000ffff057224 */ /* 0x000fce00078e001a */
.L_x_4:
[----:B------:R-:W-:-:S08]  /*0c30*/  NOP ;  /* 0x0000000000007918 */ /* 0x000fd00000000000 */
[----:B------:R-:W0:Y:S02]  /*0c40*/  USETMAXREG.TRY_ALLOC.CTAPOOL UP0, 0xe8 ;  /* 0x000000e8000079c8 */ /* 0x000e240008000600 */
[----:B0-----:R-:W-:-:S13]  /*0c50*/  PLOP3.LUT P0, PT, PT, PT, UP0, 0x80, 0x0 ;  /* 0x000000000000781c */ /* 0x001fda0003f0f008 */
[----:B------:R-:W-:Y:S05]  /*0c60*/  @!P0 BRA `(.L_x_4) ;  /* 0xfffffffc00f08947 */ /* 0x000fea000383ffff */
[----:B------:R-:W-:Y:S01]  /*0c70*/  ULDC.64 UR4, c[0x0][0x598] ;  /* 0x0001660000047ab9 */ /* 0x000fe20000000a00 */
[----:B------:R-:W-:Y:S01]  /*0c80*/  ULDC.64 UR16, c[0x0][0x208] ;  /* 0x0000820000107ab9 */ /* 0x000fe20000000a00 */
[----:B------:R-:W-:-:S04]  /*0c90*/  ISETP.NE.U32.AND P0, PT, RZ, UR4, PT ;  /* 0x00000004ff007c0c */ /* 0x000fc8000bf05070 */
[----:B------:R-:W-:-:S13]  /*0ca0*/  ISETP.NE.AND.EX P0, PT, RZ, UR5, PT, P0 ;  /* 0x00000005ff007c0c */ /* 0x000fda000bf05300 */
[----:B------:R-:W-:Y:S05]  /*0cb0*/  @!P0 BRA `(.L_x_7) ;  /* 0x00000000001c8947 */ /* 0x000fea0003800000 */
[----:B------:R-:W0:Y:S02]  /*0cc0*/  LDC.64 R8, c[0x0][0x598] ;  /* 0x00016600ff087b82 */ /* 0x000e240000000a00 */
[----:B0-----:R-:W2:Y:S02]  /*0cd0*/  LDG.E.64 R8, desc[UR16][R8.64] ;  /* 0x0000001008087981 */ /* 0x001ea4000c1e1b00 */
[----:B--2---:R-:W-:-:S04]  /*0ce0*/  ISETP.NE.U32.AND P0, PT, R8, RZ, PT ;  /* 0x000000ff0800720c */ /* 0x004fc80003f05070 */
[----:B------:R-:W-:-:S13]  /*0cf0*/  ISETP.NE.AND.EX P0, PT, R9, RZ, PT, P0 ;  /* 0x000000ff0900720c */ /* 0x000fda0003f05300 */
[----:B------:R-:W-:Y:S05]  /*0d00*/  @!P0 BRA `(.L_x_7) ;  /* 0x0000000000088947 */ /* 0x000fea0003800000 */
[----:B------:R0:W5:Y:S01]  /*0d10*/  LD.E R8, desc[UR16][R8.64] ;  /* 0x0000001008087980 */ /* 0x000162000c101900 */
[----:B------:R-:W-:Y:S05]  /*0d20*/  BRA `(.L_x_8) ;  /* 0x0000000000207947 */ /* 0x000fea0003800000 */
.L_x_7:
[----:B------:R-:W-:Y:S02]  /*0d30*/  ULDC.64 UR4, c[0x0][0x588] ;  /* 0x0001620000047ab9 */ /* 0x000fe40000000a00 */
[----:B------:R-:W-:-:S04]  /*0d40*/  ISETP.NE.U32.AND P0, PT, RZ, UR4, PT ;  /* 0x00000004ff007c0c */ /* 0x000fc8000bf05070 */
[----:B------:R-:W-:-:S13]  /*0d50*/  ISETP.NE.AND.EX P0, PT, RZ, UR5, PT, P0 ;  /* 0x00000005ff007c0c */ /* 0x000fda000bf05300 */
[----:B------:R-:W-:Y:S05]  /*0d60*/  @!P0 BRA `(.L_x_9) ;  /* 0x00000000000c8947 */ /* 0x000fea0003800000 */
[----:B------:R-:W0:Y:S02]  /*0d70*/  LDC.64 R8, c[0x0][0x588] ;  /* 0x00016200ff087b82 */ /* 0x000e240000000a00 */
[----:B0-----:R1:W5:Y:S01]  /*0d80*/  LDG.E R8, desc[UR16][R8.64] ;  /* 0x0000001008087981 */ /* 0x001362000c1e1900 */
[----:B------:R-:W-:Y:S05]  /*0d90*/  BRA `(.L_x_8) ;  /* 0x0000000000047947 */ /* 0x000fea0003800000 */
.L_x_9:
[----:B------:R-:W2:Y:S02]  /*0da0*/  LDC R8, c[0x0][0x580] ;  /* 0x00016000ff087b82 */ /* 0x000ea40000000800 */
.L_x_8:
[----:B------:R-:W-:Y:S02]  /*0db0*/  ULDC.64 UR4, c[0x0][0x5a0] ;  /* 0x0001680000047ab9 */ /* 0x000fe40000000a00 */
[----:B------:R-:W-:-:S04]  /*0dc0*/  ISETP.NE.U32.AND P0, PT, RZ, UR4, PT ;  /* 0x00000004ff007c0c */ /* 0x000fc8000bf05070 */
[----:B------:R-:W-:-:S13]  /*0dd0*/  ISETP.NE.AND.EX P0, PT, RZ, UR5, PT, P0 ;  /* 0x00000005ff007c0c */ /* 0x000fda000bf05300 */
[----:B------:R-:W-:Y:S05]  /*0de0*/  @!P0 BRA `(.L_x_10) ;  /* 0x00000000001c8947 */ /* 0x000fea0003800000 */
[----:B------:R-:W3:Y:S02]  /*0df0*/  LDC.64 R10, c[0x0][0x5a0] ;  /* 0x00016800ff0a7b82 */ /* 0x000ee40000000a00 */
[----:B---3--:R-:W3:Y:S02]  /*0e00*/  LDG.E.64 R10, desc[UR16][R10.64] ;  /* 0x000000100a0a7981 */ /* 0x008ee4000c1e1b00 */
[----:B---3--:R-:W-:-:S04]  /*0e10*/  ISETP.NE.U32.AND P0, PT, R10, RZ, PT ;  /* 0x000000ff0a00720c */ /* 0x008fc80003f05070 */
[----:B------:R-:W-:-:S13]  /*0e20*/  ISETP.NE.AND.EX P0, PT, R11, RZ, PT, P0 ;  /* 0x000000ff0b00720c */ /* 0x000fda0003f05300 */
[----:B------:R-:W-:Y:S05]  /*0e30*/  @!P0 BRA `(.L_x_10) ;  /* 0x0000000000088947 */ /* 0x000fea0003800000 */
[----:B01----:R0:W5:Y:S01]  /*0e40*/  LD.E R9, desc[UR16][R10.64] ;  /* 0x000000100a097980 */ /* 0x003162000c101900 */
[----:B------:R-:W-:Y:S05]  /*0e50*/  BRA `(.L_x_11) ;  /* 0x0000000000207947 */ /* 0x000fea0003800000 */
.L_x_10:
[----:B------:R-:W-:Y:S02]  /*0e60*/  ULDC.64 UR4, c[0x0][0x590] ;  /* 0x0001640000047ab9 */ /* 0x000fe40000000a00 */
[----:B------:R-:W-:-:S04]  /*0e70*/  ISETP.NE.U32.AND P0, PT, RZ, UR4, PT ;  /* 0x00000004ff007c0c */ /* 0x000fc8000bf05070 */
[----:B------:R-:W-:-:S13]  /*0e80*/  ISETP.NE.AND.EX P0, PT, RZ, UR5, PT, P0 ;  /* 0x00000005ff007c0c */ /* 0x000fda000bf05300 */
[----:B------:R-:W-:Y:S05]  /*0e90*/  @!P0 BRA `(.L_x_12) ;  /* 0x00000000000c8947 */ /* 0x000fea0003800000 */
[----:B------:R-:W0:Y:S02]  /*0ea0*/  LDC.64 R10, c[0x0][0x590] ;  /* 0x00016400ff0a7b82 */ /* 0x000e240000000a00 */
[----:B01----:R1:W5:Y:S01]  /*0eb0*/  LDG.E R9, desc[UR16][R10.64] ;  /* 0x000000100a097981 */ /* 0x003362000c1e1900 */
[----:B------:R-:W-:Y:S05]  /*0ec0*/  BRA `(.L_x_11) ;  /* 0x0000000000047947 */ /* 0x000fea0003800000 */
.L_x_12:
[----:B01----:R-:W3:Y:S02]  /*0ed0*/  LDC R9, c[0x0][0x584] ;  /* 0x00016100ff097b82 */ /* 0x003ee40000000800 */
.L_x_11:
[----:B------:R-:W-:-:S13]  /*0ee0*/  LOP3.LUT P0, RZ, R12, 0xff, RZ, 0xc0, !PT ;  /* 0x000000ff0cff7812 */ /* 0x000fda000780c0ff */
[----:B------:R-:W-:Y:S05]  /*0ef0*/  @!P0 EXIT ;  /* 0x000000000000894d */ /* 0x000fea0003800000 */
[----:B------:R-:W-:Y:S01]  /*0f00*/  ULDC UR4, c[0x0][0x28c] ;  /* 0x0000a30000047ab9 */ /* 0x000fe20000000800 */
[----:B------:R-:W-:Y:S01]  /*0f10*/  LOP3.LUT R138, R4, 0x1, RZ, 0xfc, !PT ;  /* 0x00000001048a7812 */ /* 0x000fe200078efcff */
[----:B------:R-:W-:-:S04]  /*0f20*/  UIADD3 UR4, UR4, 0x7f, URZ ;  /* 0x0000007f04047890 */ /* 0x000fc8000fffe03f */
[----:B------:R-:W-:-:S04]  /*0f30*/  USHF.R.S32.HI UR5, URZ, 0x1f, UR4 ;  /* 0x0000001f3f057899 */ /* 0x000fc80008011404 */
[----:B------:R-:W-:-:S03]  /*0f40*/  ULEA.HI UR5, UR5, UR4, URZ, 0x7 ;  /* 0x0000000405057291 */ /* 0x000fc6000f8f383f */
[----:B------:R-:W-:Y:S01]  /*0f50*/  UMOV UR4, URZ ;  /* 0x0000003f00047c82 */ /* 0x000fe20008000000 */
[----:B------:R-:W-:-:S03]  /*0f60*/  USHF.R.S32.HI UR9, URZ, 0x7, UR5 ;  /* 0x000000073f097899 */ /* 0x000fc60008011405 */
[----:B------:R-:W-:-:S09]  /*0f70*/  UMOV UR5, URZ ;  /* 0x0000003f00057c82 */ /* 0x000fd20008000000 */
.L_x_165:
[----:B01----:R-:W-:Y:S01]  /*0f80*/  LOP3.LUT R10, R0, 0x80, RZ, 0xc0, !PT ;  /* 0x00000080000a7812 */ /* 0x003fe200078ec0ff */
[----:B------:R-:W0:Y:S01]  /*0f90*/  S2UR UR13, SR_CgaCtaId ;  /* 0x00000000000d79c3 */ /* 0x000e220000008800 */
[----:B------:R-:W-:Y:S01]  /*0fa0*/  UMOV UR12, 0x400 ;  /* 0x00000400000c7882 */ /* 0x000fe20000000000 */
[----:B------:R-:W-:Y:S01]  /*0fb0*/  UMOV UR6, URZ ;  /* 0x0000003f00067c82 */ /* 0x000fe20008000000 */
[----:B------:R-:W-:Y:S01]  /*0fc0*/  SHF.R.U32.HI R10, RZ, 0x7, R10 ;  /* 0x00000007ff0a7819 */ /* 0x000fe2000001160a */
[----:B------:R-:W-:Y:S01]  /*0fd0*/  UMOV UR7, URZ ;  /* 0x0000003f00077c82 */ /* 0x000fe20008000000 */
[----:B------:R-:W-:Y:S01]  /*0fe0*/  UMOV UR18, UR5 ;  /* 0x0000000500127c82 */ /* 0x000fe20008000000 */
[----:B------:R-:W-:Y:S02]  /*0ff0*/  CS2R R14, SRZ ;  /* 0x00000000000e7805 */ /* 0x000fe4000001ff00 */
[----:B------:R-:W-:Y:S01]  /*1000*/  CS2R R12, SRZ ;  /* 0x00000000000c7805 */ /* 0x000fe2000001ff00 */
[----:B------:R-:W1:Y:S01]  /*1010*/  LDC R11, c[0x0][0x28c] ;  /* 0x0000a300ff0b7b82 */ /* 0x000e620000000800 */
[----:B------:R-:W4:Y:S01]  /*1020*/  SHFL.IDX PT, R10, R10, RZ, 0x1f ;  /* 0x00001fff0a0a7589 */ /* 0x000f2200000e0000 */
[----:B------:R-:W-:-:S02]  /*1030*/  CS2R R16, SRZ ;  /* 0x0000000000107805 */ /* 0x000fc4000001ff00 */
[----:B------:R-:W-:Y:S02]  /*1040*/  CS2R R18, SRZ ;  /* 0x0000000000127805 */ /* 0x000fe4000001ff00 */
[----:B------:R-:W-:Y:S02]  /*1050*/  CS2R R20, SRZ ;  /* 0x0000000000147805 */ /* 0x000fe4000001ff00 */
[----:B------:R-:W-:Y:S02]  /*1060*/  CS2R R22, SRZ ;  /* 0x0000000000167805 */ /* 0x000fe4000001ff00 */
[----:B------:R-:W-:Y:S02]  /*1070*/  CS2R R88, SRZ ;  /* 0x0000000000587805 */ /* 0x000fe4000001ff00 */
[----:B------:R-:W-:Y:S02]  /*1080*/  CS2R R90, SRZ ;  /* 0x00000000005a7805 */ /* 0x000fe4000001ff00 */
        /* <DEDUP_REMOVED lines=16> */
[----:B-1----:R-:W-:Y:S02]  /*1190*/  ISETP.GE.AND P0, PT, R11, 0x1, PT ;  /* 0x000000010b00780c */ /* 0x002fe40003f06270 */
[----:B------:R-:W-:Y:S02]  /*11a0*/  CS2R R124, SRZ ;  /* 0x00000000007c7805 */ /* 0x000fe4000001ff00 */
[----:B----4-:R-:W-:-:S02]  /*11b0*/  R2UR UR8, R10 ;  /* 0x000000000a0872ca */ /* 0x010fc400000e0000 */
[----:B------:R-:W-:Y:S02]  /*11c0*/  CS2R R126, SRZ ;  /* 0x00000000007e7805 */ /* 0x000fe4000001ff00 */
[----:B------:R-:W-:Y:S02]  /*11d0*/  CS2R R128, SRZ ;  /* 0x0000000000807805 */ /* 0x000fe4000001ff00 */
[----:B------:R-:W-:Y:S02]  /*11e0*/  CS2R R130, SRZ ;  /* 0x0000000000827805 */ /* 0x000fe4000001ff00 */
[----:B------:R-:W-:Y:S02]  /*11f0*/  CS2R R132, SRZ ;  /* 0x0000000000847805 */ /* 0x000fe4000001ff00 */
[----:B------:R-:W-:Y:S02]  /*1200*/  CS2R R134, SRZ ;  /* 0x0000000000867805 */ /* 0x000fe4000001ff00 */
[----:B------:R-:W-:Y:S01]  /*1210*/  CS2R R136, SRZ ;  /* 0x0000000000887805 */ /* 0x000fe2000001ff00 */
[----:B------:R-:W-:Y:S01]  /*1220*/  IMAD.MOV.U32 R139, RZ, RZ, RZ ;  /* 0x000000ffff8b7224 */ /* 0x000fe200078e00ff */
[----:B------:R-:W-:Y:S01]  /*1230*/  CS2R R24, SRZ ;  /* 0x0000000000187805 */ /* 0x000fe2000001ff00 */
[----:B------:R-:W-:Y:S01]  /*1240*/  IMAD.MOV.U32 R141, RZ, RZ, RZ ;  /* 0x000000ffff8d7224 */ /* 0x000fe200078e00ff */
[----:B---3--:R-:W-:Y:S01]  /*1250*/  CS2R R26, SRZ ;  /* 0x00000000001a7805 */ /* 0x008fe2000001ff00 */
[----:B------:R-:W-:Y:S01]  /*1260*/  IMAD.U32 R142, RZ, RZ, UR4 ;  /* 0x00000004ff8e7e24 */ /* 0x000fe2000f8e00ff */
[----:B------:R-:W-:Y:S01]  /*1270*/  CS2R R28, SRZ ;  /* 0x00000000001c7805 */ /* 0x000fe2000001ff00 */
[----:B------:R-:W-:Y:S01]  /*1280*/  ULEA.HI UR10, UR8, UR8, URZ, 0x1 ;  /* 0x00000008080a7291 */ /* 0x000fe2000f8f083f */
[----:B------:R-:W-:-:S02]  /*1290*/  CS2R R30, SRZ ;  /* 0x00000000001e7805 */ /* 0x000fc4000001ff00 */
[----:B------:R-:W-:Y:S02]  /*12a0*/  CS2R R32, SRZ ;  /* 0x0000000000207805 */ /* 0x000fe4000001ff00 */
[----:B------:R-:W-:Y:S01]  /*12b0*/  CS2R R34, SRZ ;  /* 0x0000000000227805 */ /* 0x000fe2000001ff00 */
[----:B------:R-:W-:Y:S01]  /*12c0*/  ULOP3.LUT UR11, UR10, 0x7fffe, URZ, 0xc0, !UPT ;  /* 0x0007fffe0a0b7892 */ /* 0x000fe2000f8ec03f */
[----:B------:R-:W-:Y:S01]  /*12d0*/  CS2R R36, SRZ ;  /* 0x0000000000247805 */ /* 0x000fe2000001ff00 */
[----:B0-----:R-:W-:Y:S01]  /*12e0*/  ULEA UR10, UR13, UR12, 0x18 ;  /* 0x0000000c0d0a7291 */ /* 0x001fe2000f8ec03f */
[----:B------:R-:W-:Y:S01]  /*12f0*/  CS2R R38, SRZ ;  /* 0x0000000000267805 */ /* 0x000fe2000001ff00 */
[----:B------:R-:W-:Y:S01]  /*1300*/  UIADD3 UR11, UR8, -UR11, URZ ;  /* 0x8000000b080b7290 */ /* 0x000fe2000fffe03f */
[----:B------:R-:W-:Y:S02]  /*1310*/  CS2R R40, SRZ ;  /* 0x0000000000287805 */ /* 0x000fe4000001ff00 */
[----:B------:R-:W-:Y:S01]  /*1320*/  CS2R R42, SRZ ;  /* 0x00000000002a7805 */ /* 0x000fe2000001ff00 */
[----:B------:R-:W-:Y:S01]  /*1330*/  UMOV UR8, URZ ;  /* 0x0000003f00087c82 */ /* 0x000fe20008000000 */
[----:B------:R-:W-:Y:S01]  /*1340*/  ULEA UR11, UR11, UR10, 0xd ;  /* 0x0000000a0b0b7291 */ /* 0x000fe2000f8e683f */
[----:B------:R-:W-:-:S02]  /*1350*/  CS2R R44, SRZ ;  /* 0x00000000002c7805 */ /* 0x000fc4000001ff00 */
[----:B------:R-:W-:Y:S02]  /*1360*/  CS2R R46, SRZ ;  /* 0x00000000002e7805 */ /* 0x000fe4000001ff00 */
[----:B------:R-:W-:Y:S01]  /*1370*/  CS2R R48, SRZ ;  /* 0x0000000000307805 */ /* 0x000fe2000001ff00 */
[----:B------:R-:W-:Y:S01]  /*1380*/  UIADD3 UR11, UR11, 0x180, URZ ;  /* 0x000001800b0b7890 */ /* 0x000fe2000fffe03f */
[----:B------:R-:W-:Y:S02]  /*1390*/  CS2R R50, SRZ ;  /* 0x0000000000327805 */ /* 0x000fe4000001ff00 */
[----:B------:R-:W-:Y:S02]  /*13a0*/  CS2R R52, SRZ ;  /* 0x0000000000347805 */ /* 0x000fe4000001ff00 */
[----:B------:R-:W-:Y:S01]  /*13b0*/  CS2R R54, SRZ ;  /* 0x0000000000367805 */ /* 0x000fe2000001ff00 */
[----:B------:R-:W-:Y:S01]  /*13c0*/  USHF.R.U32.HI UR11, URZ, 0x4, UR11 ;  /* 0x000000043f0b7899 */ /* 0x000fe2000801160b */
[----:B------:R-:W-:-:S02]  /*13d0*/  CS2R R56, SRZ ;  /* 0x0000000000387805 */ /* 0x000fc4000001ff00 */
[----:B------:R-:W-:Y:S02]  /*13e0*/  CS2R R58, SRZ ;  /* 0x00000000003a7805 */ /* 0x000fe4000001ff00 */
[----:B------:R-:W-:Y:S01]  /*13f0*/  CS2R R60, SRZ ;  /* 0x00000000003c7805 */ /* 0x000fe2000001ff00 */
[----:B------:R-:W-:Y:S01]  /*1400*/  ULOP3.LUT UR11, UR11, 0x3fff, URZ, 0xc0, !UPT ;  /* 0x00003fff0b0b7892 */ /* 0x000fe2000f8ec03f */
        /* <DEDUP_REMOVED lines=12> */
[----:B------:R-:W-:Y:S01]  /*14d0*/  CS2R R86, SRZ ;  /* 0x0000000000567805 */ /* 0x000fe2000001ff00 */
[----:B------:R-:W-:Y:S06]  /*14e0*/  @!P0 BRA `(.L_x_13) ;  /* 0x0000000800608947 */ /* 0x000fec0003800000 */
[----:B------:R-:W-:-:S13]  /*14f0*/  ISETP.NE.AND P1, PT, R138, 0x3, PT ;  /* 0x000000038a00780c */ /* 0x000fda0003f25270 */
[----:B------:R-:W-:Y:S05]  /*1500*/  @!P1 BRA `(.L_x_14) ;  /* 0x0000000000049947 */ /* 0x000fea0003800000 */
[----:B------:R-:W-:Y:S01]  /*1510*/  BPT.TRAP 0x1 ;  /* 0x000000040000795c */ /* 0x000fe20000300000 */
.L_x_14:
[----:B------:R-:W-:Y:S01]  /*1520*/  ULEA UR6, UR5, UR10, 0x3 ;  /* 0x0000000a05067291 */ /* 0x000fe2000f8e183f */
[----:B------:R-:W-:-:S05]  /*1530*/  IMAD.U32 R10, RZ, RZ, UR4 ;  /* 0x00000004ff0a7e24 */ /* 0x000fca000f8e00ff */
[----:B------:R-:W-:-:S04]  /*1540*/  SHF.L.U32 R10, R10, 0x1f, RZ ;  /* 0x0000001f0a0a7819 */ /* 0x000fc800000006ff */
[----:B------:R0:W1:Y:S01]  /*1550*/  SYNCS.PHASECHK.TRANS64.TRYWAIT P0, [UR6], R10 ;  /* 0x0000000aff0075a7 */ /* 0x0000620008000146 */
[----:B------:R-:W-:Y:S05]  /*1560*/  @!P1 BRA `(.L_x_15) ;  /* 0x0000000000049947 */ /* 0x000fea0003800000 */
[----:B------:R-:W-:Y:S01]  /*1570*/  BPT.TRAP 0x1 ;  /* 0x000000040000795c */ /* 0x000fe20000300000 */
.L_x_15:
[----:B-1----:R-:W-:Y:S05]  /*1580*/  @P0 BRA `(.L_x_16) ;  /* 0x0000000000080947 */ /* 0x002fea0003800000 */
[----:B------:R-:W1:Y:S02]  /*1590*/  SYNCS.PHASECHK.TRANS64.TRYWAIT P0, [UR6], R10 ;  /* 0x0000000aff0075a7 */ /* 0x000e640008000146 */
[----:B-1----:R-:W-:Y:S05]  /*15a0*/  @!P0 BRA `(.L_x_17) ;  /* 0x0000007c00e08947 */ /* 0x002fea0003800000 */
.L_x_16:
[----:B------:R-:W-:Y:S01]  /*15b0*/  UIADD3 UR6, UR10, 0x1c180, URZ ;  /* 0x0001c1800a067890 */ /* 0x000fe2000fffe03f */
[----:B------:R-:W-:Y:S01]  /*15c0*/  WARPGROUP.ARRIVE ;  /* 0x00000000000079c5 */ /* 0x000fe20000000000 */
[----:B------:R-:W-:Y:S01]  /*15d0*/  ULOP3.LUT UR8, UR11, 0x10000, URZ, 0xfc, !UPT ;  /* 0x000100000b087892 */ /* 0x000fe2000f8efc3f */
[----:B------:R-:W-:Y:S01]  /*15e0*/  CS2R R14, SRZ ;  /* 0x00000000000e7805 */ /* 0x000fe2000001ff00 */
[----:B------:R-:W-:Y:S01]  /*15f0*/  USHF.R.U32.HI UR6, URZ, 0x4, UR6 ;  /* 0x000000043f067899 */ /* 0x000fe20008011606 */
[----:B------:R-:W-:Y:S01]  /*1600*/  CS2R R12, SRZ ;  /* 0x00000000000c7805 */ /* 0x000fe2000001ff00 */
[----:B------:R-:W-:Y:S01]  /*1610*/  UMOV UR13, 0x40000040 ;  /* 0x40000040000d7882 */ /* 0x000fe20000000000 */
[----:B------:R-:W-:Y:S01]  /*1620*/  UMOV UR15, 0x40000040 ;  /* 0x40000040000f7882 */ /* 0x000fe20000000000 */
[----:B------:R-:W-:Y:S01]  /*1630*/  ULOP3.LUT UR6, UR6, 0x3fff, URZ, 0xc0, !UPT ;  /* 0x00003fff06067892 */ /* 0x000fe2000f8ec03f */
[----:B------:R-:W-:Y:S02]  /*1640*/  CS2R R16, SRZ ;  /* 0x0000000000107805 */ /* 0x000fe4000001ff00 */
[----:B------:R-:W-:-:S02]  /*1650*/  CS2R R18, SRZ ;  /* 0x0000000000127805 */ /* 0x000fc4000001ff00 */
[----:B------:R-:W-:Y:S01]  /*1660*/  CS2R R20, SRZ ;  /* 0x0000000000147805 */ /* 0x000fe2000001ff00 */
[----:B------:R-:W-:Y:S01]  /*1670*/  ULOP3.LUT UR7, UR6, 0x10000, URZ, 0xfc, !UPT ;  /* 0x0001000006077892 */ /* 0x000fe2000f8efc3f */
[----:B------:R-:W-:Y:S01]  /*1680*/  CS2R R22, SRZ ;  /* 0x0000000000167805 */ /* 0x000fe2000001ff00 */
[----:B------:R-:W-:Y:S01]  /*1690*/  ULEA UR6, UR5, UR8, 0xa ;  /* 0x0000000805067291 */ /* 0x000fe2000f8e503f */
[----:B------:R-:W-:Y:S01]  /*16a0*/  CS2R R88, SRZ ;  /* 0x0000000000587805 */ /* 0x000fe2000001ff00 */
[----:B------:R-:W-:Y:S01]  /*16b0*/  ULEA UR7, UR5, UR7, 0xa ;  /* 0x0000000705077291 */ /* 0x000fe2000f8e503f */
[----:B------:R-:W-:Y:S02]  /*16c0*/  CS2R R90, SRZ ;  /* 0x00000000005a7805 */ /* 0x000fe4000001ff00 */
[----:B------:R-:W-:Y:S02]  /*16d0*/  CS2R R92, SRZ ;  /* 0x00000000005c7805 */ /* 0x000fe4000001ff00 */
[----:B------:R-:W-:-:S02]  /*16e0*/  CS2R R94, SRZ ;  /* 0x00000000005e7805 */ /* 0x000fc4000001ff00 */
[----:B------:R-:W-:Y:S01]  /*16f0*/  CS2R R96, SRZ ;  /* 0x0000000000607805 */ /* 0x000fe2000001ff00 */
[----:B------:R-:W-:Y:S01]  /*1700*/  UMOV UR12, UR6 ;  /* 0x00000006000c7c82 */ /* 0x000fe20008000000 */
[----:B------:R-:W-:Y:S01]  /*1710*/  CS2R R98, SRZ ;  /* 0x0000000000627805 */ /* 0x000fe2000001ff00 */
[----:B------:R-:W-:Y:S01]  /*1720*/  UMOV UR14, UR7 ;  /* 0x00000007000e7c82 */ /* 0x000fe20008000000 */
[----:B------:R-:W-:Y:S01]  /*1730*/  CS2R R100, SRZ ;  /* 0x0000000000647805 */ /* 0x000fe2000001ff00 */
[----:B------:R-:W-:Y:S01]  /*1740*/  QGMMA.64x128x32.F32.E4M3.E5M2 R24, gdesc[UR12], RZ, !UPT ;  /* 0x01e000000c1879f3 */ /* 0x000fe2000c7028ff */
[----:B------:R-:W-:Y:S01]  /*1750*/  UIADD3 UR12, UR6, 0x2, URZ ;  /* 0x00000002060c7890 */ /* 0x000fe2000fffe03f */
[----:B------:R-:W-:Y:S01]  /*1760*/  CS2R R102, SRZ ;  /* 0x0000000000667805 */ /* 0x000fe2000001ff00 */
[----:B------:R-:W-:Y:S01]  /*1770*/  UIADD3 UR14, UR7, 0x2, URZ ;  /* 0x00000002070e7890 */ /* 0x000fe2000fffe03f */
[----:B------:R-:W-:Y:S01]  /*1780*/  CS2R R104, SRZ ;  /* 0x0000000000687805 */ /* 0x000fe2000001ff00 */
[----:B------:R-:W-:Y:S01]  /*1790*/  UMOV UR13, 0x40000040 ;  /* 0x40000040000d7882 */ /* 0x000fe20000000000 */
[----:B------:R-:W-:Y:S01]  /*17a0*/  UMOV UR15, 0x40000040 ;  /* 0x40000040000f7882 */ /* 0x000fe20000000000 */
        /* <DEDUP_REMOVED lines=16> */
[----:B------:R-:W-:Y:S02]  /*18b0*/  IMAD.MOV.U32 R139, RZ, RZ, RZ ;  /* 0x000000ffff8b7224 */ /* 0x000fe400078e00ff */
[----:B------:R-:W-:Y:S01]  /*18c0*/  IMAD.MOV.U32 R141, RZ, RZ, RZ ;  /* 0x000000ffff8d7224 */ /* 0x000fe200078e00ff */
[----:B------:R-:W-:Y:S01]  /*18d0*/  QGMMA.64x128x32.F32.E4M3.E5M2 R24, gdesc[UR12], R24 ;  /* 0x01e000000c1879f3 */ /* 0x000fe20008702818 */
[----:B------:R-:W-:Y:S02]  /*18e0*/  UIADD3 UR12, UR6, 0x4, URZ ;  /* 0x00000004060c7890 */ /* 0x000fe4000fffe03f */
[----:B------:R-:W-:Y:S01]  /*18f0*/  UIADD3 UR14, UR7, 0x4, URZ ;  /* 0x00000004070e7890 */ /* 0x000fe2000fffe03f */
[----:B------:R-:W-:Y:S01]  /*1900*/  UMOV UR13, 0x40000040 ;  /* 0x40000040000d7882 */ /* 0x000fe20000000000 */
[----:B------:R-:W-:-:S07]  /*1910*/  UMOV UR15, 0x40000040 ;  /* 0x40000040000f7882 */ /* 0x000fce0000000000 */
[----:B------:R-:W-:Y:S01]  /*1920*/  QGMMA.64x128x32.F32.E4M3.E5M2 R24, gdesc[UR12], R24 ;  /* 0x01e000000c1879f3 */ /* 0x000fe20008702818 */
[----:B------:R-:W-:Y:S02]  /*1930*/  UIADD3 UR14, UR7, 0x6, URZ ;  /* 0x00000006070e7890 */ /* 0x000fe4000fffe03f */
[----:B------:R-:W-:Y:S01]  /*1940*/  UIADD3 UR12, UR6, 0x6, URZ ;  /* 0x00000006060c7890 */ /* 0x000fe2000fffe03f */
[----:B------:R-:W-:Y:S01]  /*1950*/  ULDC UR7, c[0x0][0x50c] ;  /* 0x0001430000077ab9 */ /* 0x000fe20000000800 */
[----:B------:R-:W-:Y:S01]  /*1960*/  UMOV UR13, 0x40000040 ;  /* 0x40000040000d7882 */ /* 0x000fe20000000000 */
[----:B------:R-:W-:Y:S01]  /*1970*/  UISETP.NE.AND UP0, UPT, UR7, 0x4, UPT ;  /* 0x000000040700788c */ /* 0x000fe2000bf05270 */
[----:B------:R-:W-:Y:S01]  /*1980*/  UMOV UR15, 0x40000040 ;  /* 0x40000040000f7882 */ /* 0x000fe20000000000 */
[----:B------:R-:W-:Y:S02]  /*1990*/  UMOV UR6, 0x4 ;  /* 0x0000000400067882 */ /* 0x000fe40000000000 */
[----:B------:R-:W-:-:S06]  /*19a0*/  USEL UR7, URZ, 0x1, UP0 ;  /* 0x000000013f077887 */ /* 0x000fcc0008000000 */
[----:B------:R-:W-:Y:S01]  /*19b0*/  ISETP.NE.AND P0, PT, RZ, UR7, PT ;  /* 0x00000007ff007c0c */ /* 0x000fe2000bf05270 */
[----:B------:R-:W-:-:S12]  /*19c0*/  QGMMA.64x128x32.F32.E4M3.E5M2 R24, gdesc[UR12], R24, gsb0 ;  /* 0x01e000000c1879f3 */ /* 0x000fd80008002818 */
[----:B------:R-:W-:Y:S05]  /*19d0*/  @!P0 BRA `(.L_x_18) ;  /* 0x0000000400088947 */ /* 0x000fea0003800000 */
[----:B------:R-:W-:Y:S02]  /*19e0*/  WARPGROUP.DEPBAR.LE gsb0, 0x0 ;  /* 0x00008000000079c5 */ /* 0x000fe40000010000 */
[----:B------:R-:W-:-:S01]  /*19f0*/  FADD R141, RZ, R24 ;  /* 0x00000018ff8d7221 */ /* 0x000fc20000000000 */
[----:B------:R-:W-:Y:S01]  /*1a00*/  FADD R136, RZ, R25 ;  /* 0x00000019ff887221 */ /* 0x000fe20000000000 */
        /* <DEDUP_REMOVED lines=62> */
[----:B------:R-:W-:-:S06]  /*1df0*/  UMOV UR6, URZ ;  /* 0x0000003f00067c82 */ /* 0x000fcc0008000000 */
.L_x_18:
[----:B------:R-:W-:-:S04]  /*1e00*/  UIADD3 UR18, UR5, 0x1, URZ ;  /* 0x0000000105127890 */ /* 0x000fc8000fffe03f */
[----:B------:R-:W-:-:S04]  /*1e10*/  UISETP.NE.AND UP0, UPT, UR18, 0x7, UPT ;  /* 0x000000071200788c */ /* 0x000fc8000bf05270 */
[----:B------:R-:W-:Y:S02]  /*1e20*/  USEL UR8, URZ, 0x1, UP0 ;  /* 0x000000013f087887 */ /* 0x000fe40008000000 */
[----:B------:R-:W-:Y:S02]  /*1e30*/  USEL UR18, UR18, URZ, UP0 ;  /* 0x0000003f12127287 */ /* 0x000fe40008000000 */
[----:B------:R-:W-:-:S06]  /*1e40*/  ULOP3.LUT UR8, UR4, UR8, URZ, 0x3c, !UPT ;  /* 0x0000000804087292 */ /* 0x000fcc000f8e3c3f */
[----:B------:R-:W-:Y:S01]  /*1e50*/  IMAD.U32 R142, RZ, RZ, UR8 ;  /* 0x00000008ff8e7e24 */ /* 0x000fe2000f8e00ff */
[----:B------:R-:W-:-:S06]  /*1e60*/  UMOV UR8, 0x1 ;  /* 0x0000000100087882 */ /* 0x000fcc0000000000 */
.L_x_13:
[----:B------:R-:W-:-:S04]  /*1e70*/  UISETP.LT.AND UP0, UPT, UR9, 0x1, UPT ;  /* 0x000000010900788c */ /* 0x000fc8000bf01270 */
[----:B------:R-:W-:-:S04]  /*1e80*/  USEL UR12, UR9, 0x1, UP0 ;  /* 0x00000001090c7887 */ /* 0x000fc80008000000 */
[----:B------:R-:W-:-:S04]  /*1e90*/  UIADD3 UR12, UR9, -UR12, URZ ;  /* 0x8000000c090c7290 */ /* 0x000fc8000fffe03f */
[----:B------:R-:W-:-:S06]  /*1ea0*/  UISETP.GE.AND UP0, UPT, UR12, 0x1, UPT ;  /* 0x000000010c00788c */ /* 0x000fcc000bf06270 */
[----:B------:R-:W-:-:S13]  /*1eb0*/  PLOP3.LUT P0, PT, PT, PT, UP0, 0x80, 0x0 ;  /* 0x000000000000781c */ /* 0x000fda0003f0f008 */
[----:B------:R-:W-:Y:S05]  /*1ec0*/  @!P0 BRA `(.L_x_19) ;  /* 0x0000000800348947 */ /* 0x000fea0003800000 */
[----:B01----:R-:W-:Y:S01]  /*1ed0*/  IMAD.U32 R10, RZ, RZ, UR12 ;  /* 0x0000000cff0a7e24 */ /* 0x003fe2000f8e00ff */
[----:B------:R-:W-:Y:S01]  /*1ee0*/  UMOV UR19, UR5 ;  /* 0x0000000500137c82 */ /* 0x000fe20008000000 */
[----:B------:R-:W-:-:S05]  /*1ef0*/  ULDC UR20, c[0x0][0x50c] ;  /* 0x0001430000147ab9 */ /* 0x000fca0000000800 */
.L_x_27:
[----:B------:R-:W-:-:S13]  /*1f00*/  ISETP.NE.AND P1, PT, R138, 0x3, PT ;  /* 0x000000038a00780c */ /* 0x000fda0003f25270 */
[----:B01----:R-:W-:Y:S05]  /*1f10*/  @!P1 BRA `(.L_x_20) ;  /* 0x0000000000049947 */ /* 0x003fea0003800000 */
[----:B------:R-:W-:Y:S01]  /*1f20*/  BPT.TRAP 0x1 ;  /* 0x000000040000795c */ /* 0x000fe20000300000 */
.L_x_20:
[----:B------:R-:W0:Y:S01]  /*1f30*/  S2UR UR12, SR_CgaCtaId ;  /* 0x00000000000c79c3 */ /* 0x000e220000008800 */
[----:B------:R-:W-:Y:S01]  /*1f40*/  UMOV UR10, 0x400 ;  /* 0x00000400000a7882 */ /* 0x000fe20000000000 */
[----:B------:R-:W-:Y:S01]  /*1f50*/  SHF.L.U32 R11, R142, 0x1f, RZ ;  /* 0x0000001f8e0b7819 */ /* 0x000fe200000006ff */
[----:B0-----:R-:W-:-:S04]  /*1f60*/  ULEA UR10, UR12, UR10, 0x18 ;  /* 0x0000000a0c0a7291 */ /* 0x001fc8000f8ec03f */
[----:B------:R-:W-:-:S09]  /*1f70*/  ULEA UR12, UR18, UR10, 0x3 ;  /* 0x0000000a120c7291 */ /* 0x000fd2000f8e183f */
[----:B------:R0:W1:Y:S01]  /*1f80*/  SYNCS.PHASECHK.TRANS64.TRYWAIT P0, [UR12], R11 ;  /* 0x0000000bff0075a7 */ /* 0x000062000800014c */
[----:B------:R-:W-:Y:S05]  /*1f90*/  @!P1 BRA `(.L_x_21) ;  /* 0x0000000000049947 */ /* 0x000fea0003800000 */
[----:B------:R-:W-:Y:S01]  /*1fa0*/  BPT.TRAP 0x1 ;  /* 0x000000040000795c */ /* 0x000fe20000300000 */
.L_x_21:
[----:B-1----:R-:W-:Y:S05]  /*1fb0*/  @P0 BRA `(.L_x_22) ;  /* 0x0000000000080947 */ /* 0x002fea0003800000 */
[----:B------:R-:W1:Y:S02]  /*1fc0*/  SYNCS.PHASECHK.TRANS64.TRYWAIT P0, [UR12], R11 ;  /* 0x0000000bff0075a7 */ /* 0x000e64000800014c */
[----:B-1----:R-:W-:Y:S05]  /*1fd0*/  @!P0 BRA `(.L_x_23) ;  /* 0x00000074006c8947 */ /* 0x002fea0003800000 */
.L_x_22:
[----:B------:R-:W-:Y:S01]  /*1fe0*/  UIADD3 UR12, UR10, 0x1c180, URZ ;  /* 0x0001c1800a0c7890 */ /* 0x000fe2000fffe03f */
[----:B------:R-:W-:Y:S01]  /*1ff0*/  WARPGROUP.ARRIVE ;  /* 0x00000000000079c5 */ /* 0x000fe20000000000 */
[----:B------:R-:W-:Y:S02]  /*2000*/  UISETP.NE.AND UP0, UPT, UR7, URZ, UPT ;  /* 0x0000003f0700728c */ /* 0x000fe4000bf05270 */
[----:B------:R-:W-:Y:S02]  /*2010*/  USHF.R.U32.HI UR12, URZ, 0x4, UR12 ;  /* 0x000000043f0c7899 */ /* 0x000fe4000801160c */
[----:B------:R-:W-:Y:S02]  /*2020*/  USEL UR8, UR8, URZ, !UP0 ;  /* 0x0000003f08087287 */ /* 0x000fe4000c000000 */
[----:B------:R-:W-:Y:S02]  /*2030*/  ULOP3.LUT UR12, UR12, 0x3fff, URZ, 0xc0, !UPT ;  /* 0x00003fff0c0c7892 */ /* 0x000fe4000f8ec03f */
[----:B------:R-:W-:-:S02]  /*2040*/  UISETP.NE.U32.AND UP0, UPT, UR8, URZ, UPT ;  /* 0x0000003f0800728c */ /* 0x000fc4000bf05070 */
[----:B------:R-:W-:Y:S02]  /*2050*/  ULOP3.LUT UR7, UR11, 0x10000, URZ, 0xfc, !UPT ;  /* 0x000100000b077892 */ /* 0x000fe4000f8efc3f */
[----:B------:R-:W-:Y:S02]  /*2060*/  ULOP3.LUT UR8, UR12, 0x10000, URZ, 0xfc, !UPT ;  /* 0x000100000c087892 */ /* 0x000fe4000f8efc3f */
[----:B------:R-:W-:Y:S02]  /*2070*/  ULEA UR7, UR18, UR7, 0xa ;  /* 0x0000000712077291 */ /* 0x000fe4000f8e503f */
[----:B------:R-:W-:Y:S01]  /*2080*/  ULEA UR8, UR18, UR8, 0xa ;  /* 0x0000000812087291 */ /* 0x000fe2000f8e503f */
[----:B------:R-:W-:Y:S01]  /*2090*/  UMOV UR13, 0x40000040 ;  /* 0x40000040000d7882 */ /* 0x000fe20000000000 */
[----:B------:R-:W-:Y:S01]  /*20a0*/  UMOV UR15, 0x40000040 ;  /* 0x40000040000f7882 */ /* 0x000fe20000000000 */
[----:B------:R-:W-:Y:S02]  /*20b0*/  UIADD3 UR6, UR6, 0x4, URZ ;  /* 0x0000000406067890 */ /* 0x000fe4000fffe03f */
[----:B------:R-:W-:-:S02]  /*20c0*/  UMOV UR12, UR7 ;  /* 0x00000007000c7c82 */ /* 0x000fc40008000000 */
[----:B------:R-:W-:Y:S02]  /*20d0*/  UMOV UR14, UR8 ;  /* 0x00000008000e7c82 */ /* 0x000fe40008000000 */
[----:B------:R-:W-:Y:S01]  /*20e0*/  QGMMA.64x128x32.F32.E4M3.E5M2 R24, gdesc[UR12], R24, UP0 ;  /* 0x01e000000c1879f3 */ /* 0x000fe2000bf02818 */
[----:B------:R-:W-:Y:S02]  /*20f0*/  UIADD3 UR12, UR7, 0x2, URZ ;  /* 0x00000002070c7890 */ /* 0x000fe4000fffe03f */
[----:B------:R-:W-:Y:S01]  /*2100*/  UIADD3 UR14, UR8, 0x2, URZ ;  /* 0x00000002080e7890 */ /* 0x000fe2000fffe03f */
[----:B------:R-:W-:Y:S01]  /*2110*/  UMOV UR13, 0x40000040 ;  /* 0x40000040000d7882 */ /* 0x000fe20000000000 */
[----:B------:R-:W-:Y:S01]  /*2120*/  UMOV UR15, 0x40000040 ;  /* 0x40000040000f7882 */ /* 0x000fe20000000000 */
[----:B------:R-:W-:-:S06]  /*2130*/  UISETP.NE.AND UP0, UPT, UR6, UR20, UPT ;  /* 0x000000140600728c */ /* 0x000fcc000bf05270 */
        /* <DEDUP_REMOVED lines=8> */
[----:B------:R-:W-:Y:S01]  /*21c0*/  UMOV UR13, 0x40000040 ;  /* 0x40000040000d7882 */ /* 0x000fe20000000000 */
[----:B------:R-:W-:Y:S01]  /*21d0*/  UMOV UR15, 0x40000040 ;  /* 0x40000040000f7882 */ /* 0x000fe20000000000 */
[----:B------:R-:W-:-:S06]  /*21e0*/  USEL UR7, URZ, 0x1, UP0 ;  /* 0x000000013f077887 */ /* 0x000fcc0008000000 */
[----:B------:R-:W-:Y:S01]  /*21f0*/  ISETP.NE.AND P0, PT, RZ, UR7, PT ;  /* 0x00000007ff007c0c */ /* 0x000fe2000bf05270 */
[----:B------:R-:W-:Y:S03]  /*2200*/  QGMMA.64x128x32.F32.E4M3.E5M2 R24, gdesc[UR12], R24, gsb0 ;  /* 0x01e000000c1879f3 */ /* 0x000fe60008002818 */
[----:B------:R-:W-:-:S09]  /*2210*/  WARPGROUP.DEPBAR.LE gsb0, 0x1 ;  /* 0x00008000000079c5 */ /* 0x000fd20000010100 */
[----:B------:R-:W-:Y:S05]  /*2220*/  @!P0 BRA `(.L_x_24) ;  /* 0x0000000400088947 */ /* 0x000fea0003800000 */
[----:B------:R-:W-:Y:S02]  /*2230*/  WARPGROUP.DEPBAR.LE gsb0, 0x0 ;  /* 0x00008000000079c5 */ /* 0x000fe40000010000 */
[----:B------:R-:W-:-:S01]  /*2240*/  FADD R141, R24, R141 ;  /* 0x0000008d188d7221 */ /* 0x000fc20000000000 */
[----:B------:R-:W-:Y:S01]  /*2250*/  FADD R136, R25, R136 ;  /* 0x0000008819887221 */ /* 0x000fe20000000000 */
        /* <DEDUP_REMOVED lines=62> */
[----:B------:R-:W-:-:S06]  /*2640*/  UMOV UR6, URZ ;  /* 0x0000003f00067c82 */ /* 0x000fcc0008000000 */
.L_x_24:
[----:B------:R-:W-:Y:S05]  /*2650*/  @!P1 BRA `(.L_x_25) ;  /* 0x0000000000049947 */ /* 0x000fea0003800000 */
[----:B------:R-:W-:Y:S01]  /*2660*/  BPT.TRAP 0x1 ;  /* 0x000000040000795c */ /* 0x000fe20000300000 */
.L_x_25:
[----:B------:R-:W-:Y:S01]  /*2670*/  ULEA UR8, UR19, UR10, 0x3 ;  /* 0x0000000a13087291 */ /* 0x000fe2000f8e183f */
[----:B------:R-:W-:-:S03]  /*2680*/  ISETP.GT.U32.AND P0, PT, R4, 0x1, PT ;  /* 0x000000010400780c */ /* 0x000fc60003f04070 */
[----:B------:R-:W-:-:S04]  /*2690*/  UIADD3 UR8, UR8, 0x38, URZ ;  /* 0x0000003808087890 */ /* 0x000fc8000fffe03f */
[----:B------:R-:W-:-:S09]  /*26a0*/  UPRMT UR8, URZ, 0x654, UR8 ;  /* 0x000006543f087896 */ /* 0x000fd20008000008 */
[----:B------:R-:W-:Y:S01]  /*26b0*/  SYNCS.ARRIVE.TRANS64.RED.A1T0 RZ, [UR8], RZ ;  /* 0x000000ffffff79a7 */ /* 0x000fe20008100408 */
[----:B------:R-:W-:Y:S05]  /*26c0*/  @P0 BRA `(.L_x_26) ;  /* 0x0000000000040947 */ /* 0x000fea0003800000 */
[----:B------:R-:W-:Y:S01]  /*26d0*/  BPT.TRAP 0x1 ;  /* 0x000000040000795c */ /* 0x000fe20000300000 */
.L_x_26:
[----:B------:R-:W-:Y:S01]  /*26e0*/  UIADD3 UR18, UR18, 0x1, URZ ;  /* 0x0000000112127890 */ /* 0x000fe2000fffe03f */
[C---:B------:R-:W-:Y:S01]  /*26f0*/  ISETP.GT.AND P0, PT, R10.reuse, 0x1, PT ;  /* 0x000000010a00780c */ /* 0x040fe20003f04270 */
[----:B------:R-:W-:Y:S01]  /*2700*/  UIADD3 UR19, UR19, 0x1, URZ ;  /* 0x0000000113137890 */ /* 0x000fe2000fffe03f */
[----:B------:R-:W-:Y:S01]  /*2710*/  VIADD R10, R10, 0xffffffff ;  /* 0xffffffff0a0a7836 */ /* 0x000fe20000000000 */
[----:B------:R-:W-:Y:S02]  /*2720*/  UISETP.NE.AND UP0, UPT, UR18, 0x7, UPT ;  /* 0x000000071200788c */ /* 0x000fe4000bf05270 */
[----:B------:R-:W-:Y:S02]  /*2730*/  UISETP.NE.AND UP1, UPT, UR19, 0x7, UPT ;  /* 0x000000071300788c */ /* 0x000fe4000bf25270 */
[----:B------:R-:W-:Y:S02]  /*2740*/  USEL UR8, URZ, 0x1, UP0 ;  /* 0x000000013f087887 */ /* 0x000fe40008000000 */
[----:B------:R-:W-:-:S02]  /*2750*/  USEL UR18, UR18, URZ, UP0 ;  /* 0x0000003f12127287 */ /* 0x000fc40008000000 */
[----:B------:R-:W-:Y:S02]  /*2760*/  USEL UR19, UR19, URZ, UP1 ;  /* 0x0000003f13137287 */ /* 0x000fe40008800000 */
[----:B------:R-:W-:Y:S01]  /*2770*/  LOP3.LUT R142, R142, UR8, RZ, 0x3c, !PT ;  /* 0x000000088e8e7c12 */ /* 0x000fe2000f8e3cff */
[----:B------:R-:W-:Y:S01]  /*2780*/  UMOV UR8, 0x1 ;  /* 0x0000000100087882 */ /* 0x000fe20000000000 */
[----:B------:R-:W-:Y:S08]  /*2790*/  @P0 BRA `(.L_x_27) ;  /* 0xfffffff400d80947 */ /* 0x000ff0000383ffff */
.L_x_19:
[----:B------:R-:W-:Y:S01]  /*27a0*/  UISETP.NE.AND UP0, UPT, UR6, URZ, UPT ;  /* 0x0000003f0600728c */ /* 0x000fe2000bf05270 */
[----:B01----:R-:W0:Y:S03]  /*27b0*/  LDC R10, c[0x0][0x28c] ;  /* 0x0000a300ff0a7b82 */ /* 0x003e260000000800 */
[----:B------:R-:W-:-:S06]  /*27c0*/  USEL UR6, URZ, 0x1, !UP0 ;  /* 0x000000013f067887 */ /* 0x000fcc000c000000 */
[----:B------:R-:W-:Y:S02]  /*27d0*/  ISETP.NE.AND P0, PT, RZ, UR6, PT ;  /* 0x00000006ff007c0c */ /* 0x000fe4000bf05270 */
[----:B0-----:R-:W-:-:S11]  /*27e0*/  ISETP.GE.AND P1, PT, R10, 0x1, PT ;  /* 0x000000010a00780c */ /* 0x001fd60003f26270 */
[----:B------:R-:W-:Y:S05]  /*27f0*/  @!P0 BRA `(.L_x_28) ;  /* 0x0000000400048947 */ /* 0x000fea0003800000 */
[----:B------:R-:W-:Y:S02]  /*2800*/  WARPGROUP.DEPBAR.LE gsb0, 0x0 ;  /* 0x00008000000079c5 */ /* 0x000fe40000010000 */
[----:B------:R-:W-:Y:S01]  /*2810*/  FADD R141, R24, R141 ;  /* 0x0000008d188d7221 */ /* 0x000fe20000000000 */
        /* <DEDUP_REMOVED lines=62> */
[----:B------:R-:W-:-:S07]  /*2c00*/  FADD R14, R14, R87 ;  /* 0x000000570e0e7221 */ /* 0x000fce0000000000 */
.L_x_28:
[----:B------:R-:W-:Y:S02]  /*2c10*/  WARPGROUP.DEPBAR.LE gsb0, 0x0 ;  /* 0x00008000000079c5 */ /* 0x000fe40000010000 */
[----:B------:R-:W-:Y:S05]  /*2c20*/  @!P1 BRA `(.L_x_29) ;  /* 0x0000000000489947 */ /* 0x000fea0003800000 */
[----:B------:R-:W-:-:S13]  /*2c30*/  ISETP.NE.AND P0, PT, R138, 0x3, PT ;  /* 0x000000038a00780c */ /* 0x000fda0003f05270 */
[----:B------:R-:W-:Y:S05]  /*2c40*/  @!P0 BRA `(.L_x_30) ;  /* 0x0000000000048947 */ /* 0x000fea0003800000 */
[----:B------:R-:W-:Y:S01]  /*2c50*/  BPT.TRAP 0x1 ;  /* 0x000000040000795c */ /* 0x000fe20000300000 */
.L_x_30:
[----:B------:R-:W-:Y:S01]  /*2c60*/  UISETP.LT.AND UP0, UPT, UR9, 0x1, UPT ;  /* 0x000000010900788c */ /* 0x000fe2000bf01270 */
[----:B------:R-:W-:-:S03]  /*2c70*/  ISETP.GT.U32.AND P0, PT, R4, 0x1, PT ;  /* 0x000000010400780c */ /* 0x000fc60003f04070 */
[----:B------:R-:W-:-:S04]  /*2c80*/  USEL UR8, UR9, 0x1, UP0 ;  /* 0x0000000109087887 */ /* 0x000fc80008000000 */
[----:B------:R-:W-:-:S04]  /*2c90*/  UIADD3 UR8, UR5, UR9, -UR8 ;  /* 0x0000000905087290 */ /* 0x000fc8000fffe808 */
[----:B------:R-:W-:-:S04]  /*2ca0*/  UIMAD.WIDE.U32 UR6, UR8, 0x24924925, URZ ;  /* 0x24924925080678a5 */ /* 0x000fc8000f8e003f */
[----:B------:R-:W-:-:S04]  /*2cb0*/  UIADD3 UR6, UR8, -UR7, URZ ;  /* 0x8000000708067290 */ /* 0x000fc8000fffe03f */
[----:B------:R-:W-:-:S04]  /*2cc0*/  ULEA.HI UR6, UR6, UR7, URZ, 0x1f ;  /* 0x0000000706067291 */ /* 0x000fc8000f8ff83f */
[----:B------:R-:W-:-:S04]  /*2cd0*/  USHF.R.U32.HI UR6, URZ, 0x2, UR6 ;  /* 0x000000023f067899 */ /* 0x000fc80008011606 */
[----:B------:R-:W-:-:S04]  /*2ce0*/  UIMAD UR6, UR6, -0x7, UR8 ;  /* 0xfffffff9060678a4 */ /* 0x000fc8000f8e0208 */
[----:B------:R-:W-:-:S04]  /*2cf0*/  ULEA UR6, UR6, UR10, 0x3 ;  /* 0x0000000a06067291 */ /* 0x000fc8000f8e183f */
[----:B------:R-:W-:-:S04]  /*2d00*/  UIADD3 UR6, UR6, 0x38, URZ ;  /* 0x0000003806067890 */ /* 0x000fc8000fffe03f */
[----:B------:R-:W-:-:S09]  /*2d10*/  UPRMT UR6, URZ, 0x654, UR6 ;  /* 0x000006543f067896 */ /* 0x000fd20008000006 */
[----:B------:R-:W-:Y:S01]  /*2d20*/  SYNCS.ARRIVE.TRANS64.RED.A1T0 RZ, [UR6], RZ ;  /* 0x000000ffffff79a7 */ /* 0x000fe20008100406 */
[----:B------:R-:W-:Y:S05]  /*2d30*/  @P0 BRA `(.L_x_29) ;  /* 0x0000000000040947 */ /* 0x000fea0003800000 */
[----:B------:R-:W-:Y:S01]  /*2d40*/  BPT.TRAP 0x1 ;  /* 0x000000040000795c */ /* 0x000fe20000300000 */
.L_x_29:
[----:B------:R-:W0:Y:S01]  /*2d50*/  LDC R26, c[0x0][0x288] ;  /* 0x0000a200ff1a7b82 */ /* 0x000e220000000800 */
[--C-:B------:R-:W-:Y:S01]  /*2d60*/  SHF.R.U32.HI R10, RZ, 0x2, R0.reuse ;  /* 0x00000002ff0a7819 */ /* 0x100fe20000011600 */
[----:B------:R-:W-:Y:S01]  /*2d70*/  UIADD3 UR8, UR9, UR5, URZ ;  /* 0x0000000509087290 */ /* 0x000fe2000fffe03f */
[----:B------:R-:W-:Y:S01]  /*2d80*/  SHF.R.U32.HI R25, RZ, 0x7, R0 ;  /* 0x00000007ff197819 */ /* 0x000fe20000011600 */
[----:B------:R-:W-:Y:S01]  /*2d90*/  IMAD.SHL.U32 R29, R7, 0x80, RZ ;  /* 0x00000080071d7824 */ /* 0x000fe200078e00ff */
[----:B------:R-:W-:Y:S01]  /*2da0*/  LOP3.LUT R11, R10, 0x7, RZ, 0xc0, !PT ;  /* 0x000000070a0b7812 */ /* 0x000fe200078ec0ff */
[----:B------:R-:W-:Y:S01]  /*2db0*/  UISETP.GT.U32.AND UP0, UPT, UR8, 0x6, UPT ;  /* 0x000000060800788c */ /* 0x000fe2000bf04070 */
[----:B------:R-:W-:Y:S01]  /*2dc0*/  LOP3.LUT R24, R0, 0x60, RZ, 0xc0, !PT ;  /* 0x0000006000187812 */ /* 0x000fe200078ec0ff */
[----:B------:R-:W-:Y:S01]  /*2dd0*/  UIMAD.WIDE.U32 UR6, UR8, 0x24924925, URZ ;  /* 0x24924925080678a5 */ /* 0x000fe2000f8e003f */
[----:B------:R-:W-:Y:S01]  /*2de0*/  LOP3.LUT R10, R25, 0x1, RZ, 0xc0, !PT ;  /* 0x00000001190a7812 */ /* 0x000fe200078ec0ff */
[----:B------:R-:W-:Y:S01]  /*2df0*/  IMAD.SHL.U32 R31, R6, 0x80, RZ ;  /* 0x00000080061f7824 */ /* 0x000fe200078e00ff */
[----:B------:R-:W-:Y:S01]  /*2e00*/  SHF.R.U32.HI R28, RZ, 0x1, R24 ;  /* 0x00000001ff1c7819 */ /* 0x000fe20000011618 */
[----:B------:R-:W-:Y:S01]  /*2e10*/  ULDC UR12, c[0x0][0x284] ;  /* 0x0000a100000c7ab9 */ /* 0x000fe20000000800 */
[----:B------:R-:W-:Y:S01]  /*2e20*/  UISETP.LT.U32.AND UP0, UPT, UR9, 0x7, UP0 ;  /* 0x000000070900788c */ /* 0x000fe20008701070 */
[----:B------:R-:W-:Y:S01]  /*2e30*/  IMAD.SHL.U32 R24, R10, 0x40, RZ ;  /* 0x000000400a187824 */ /* 0x000fe200078e00ff */
[----:B------:R-:W-:Y:S01]  /*2e40*/  IADD3 R25, RZ, -R28, -R11 ;  /* 0x8000001cff197210 */ /* 0x000fe20007ffe80b */
[----:B------:R-:W-:Y:S01]  /*2e50*/  UIADD3 UR5, UR8, -UR7, URZ ;  /* 0x8000000708057290 */ /* 0x000fe2000fffe03f */
[----:B------:R-:W-:Y:S01]  /*2e60*/  SHF.R.S32.HI R34, RZ, 0x1f, R5 ;  /* 0x0000001fff227819 */ /* 0x000fe20000011405 */
[----:B------:R-:W-:Y:S01]  /*2e70*/  UISETP.GE.U32.AND UP1, UPT, UR9, 0x7, UPT ;  /* 0x000000070900788c */ /* 0x000fe2000bf26070 */
[----:B------:R-:W-:Y:S01]  /*2e80*/  LOP3.LUT R11, R24, 0x40, R11, 0xe2, !PT ;  /* 0x00000040180b7812 */ /* 0x000fe200078ee20b */
[----:B------:R-:W-:Y:S01]  /*2e90*/  IMAD.SHL.U32 R24, R0, 0x2, RZ ;  /* 0x0000000200187824 */ /* 0x000fe200078e00ff */
[----:B------:R-:W-:Y:S01]  /*2ea0*/  USEL UR6, URZ, 0x1, !UP0 ;  /* 0x000000013f067887 */ /* 0x000fe2000c000000 */
[----:B------:R-:W-:Y:S01]  /*2eb0*/  IMAD R30, R10, -0x40, R25 ;  /* 0xffffffc00a1e7824 */ /* 0x000fe200078e0219 */
[----:B------:R-:W-:Y:S01]  /*2ec0*/  LOP3.LUT R10, R0, 0x3, RZ, 0xc0, !PT ;  /* 0x00000003000a7812 */ /* 0x000fe200078ec0ff */
[----:B------:R-:W-:Y:S01]  /*2ed0*/  ULEA.HI UR5, UR5, UR7, URZ, 0x1f ;  /* 0x0000000705057291 */ /* 0x000fe2000f8ff83f */
[C---:B0-----:R-:W-:Y:S01]  /*2ee0*/  ISETP.GE.AND P0, PT, R29.reuse, R26, PT ;  /* 0x0000001a1d00720c */ /* 0x041fe20003f06270 */
[----:B------:R-:W-:Y:S01]  /*2ef0*/  ULDC.64 UR10, c[0x0][0x5d0] ;  /* 0x00017400000a7ab9 */ /* 0x000fe20000000a00 */
[----:B------:R-:W-:Y:S01]  /*2f00*/  LOP3.LUT R24, R29, 0x6, R24, 0xf8, !PT ;  /* 0x000000061d187812 */ /* 0x000fe200078ef818 */
[----:B------:R-:W-:Y:S01]  /*2f10*/  IMAD R32, R34, UR10, RZ ;  /* 0x0000000a22207c24 */ /* 0x000fe2000f8e02ff */
[C---:B------:R-:W-:Y:S01]  /*2f20*/  ISETP.GE.OR P0, PT, R31.reuse, UR12, P0 ;  /* 0x0000000c1f007c0c */ /* 0x040fe20008706670 */
[----:B------:R-:W-:Y:S01]  /*2f30*/  ULOP3.LUT UR4, UR4, UR6, URZ, 0x3c, !UPT ;  /* 0x0000000604047292 */ /* 0x000fe2000f8e3c3f */
[----:B------:R-:W-:Y:S01]  /*2f40*/  SHF.R.S32.HI R25, RZ, 0x1f, R24 ;  /* 0x0000001fff197819 */ /* 0x000fe20000011418 */
[----:B------:R-:W-:Y:S01]  /*2f50*/  USHF.R.U32.HI UR5, URZ, 0x2, UR5 ;  /* 0x000000023f057899 */ /* 0x000fe20008011605 */
[----:B------:R-:W-:Y:S01]  /*2f60*/  IMAD R10, R10, -0x2, R26 ;  /* 0xfffffffe0a0a7824 */ /* 0x000fe200078e021a */
[----:B------:R-:W-:Y:S01]  /*2f70*/  IADD3 R36, -R31, UR12, R30 ;  /* 0x0000000c1f247c10 */ /* 0x000fe2000fffe11e */
[----:B------:R-:W-:Y:S01]  /*2f80*/  IMAD.WIDE R26, R6, 0x80, RZ ;  /* 0x00000080061a7825 */ /* 0x000fe200078e02ff */
[----:B------:R-:W-:-:S02]  /*2f90*/  @UP1 ULOP3.LUT UR4, UR4, 0x1, UR5, 0x78, !UPT ;  /* 0x0000000104041892 */ /* 0x000fc4000f8e7805 */
[----:B------:R-:W-:Y:S01]  /*2fa0*/  UIMAD UR5, UR5, -0x7, UR8 ;  /* 0xfffffff9050578a4 */ /* 0x000fe2000f8e0208 */
[C---:B------:R-:W-:Y:S01]  /*2fb0*/  IMAD R33, R5.reuse, UR11, R32 ;  /* 0x0000000b05217c24 */ /* 0x040fe2000f8e0220 */
[----:B------:R-:W-:Y:S01]  /*2fc0*/  LOP3.LUT R35, R26, R11, R28, 0xfe, !PT ;  /* 0x0000000b1a237212 */ /* 0x000fe200078efe1c */
[----:B------:R-:W-:-:S04]  /*2fd0*/  IMAD.WIDE.U32 R6, R5, UR10, R24 ;  /* 0x0000000a05067c25 */ /* 0x000fc8000f8e0018 */
[----:B------:R-:W-:Y:S02]  /*2fe0*/  IMAD.IADD R7, R7, 0x1, R33 ;  /* 0x0000000107077824 */ /* 0x000fe400078e0221 */
[----:B------:R-:W-:Y:S02]  /*2ff0*/  IMAD.IADD R29, R10, 0x1, -R29 ;  /* 0x000000010a1d7824 */ /* 0x000fe400078e0a1d */
[----:B------:R-:W-:Y:S01]  /*3000*/  IMAD.MOV.U32 R28, RZ, RZ, -0x1 ;  /* 0xffffffffff1c7424 */ /* 0x000fe200078e00ff */
[----:B------:R-:W-:Y:S06]  /*3010*/  @P0 BRA `(.L_x_31) ;  /* 0x0000004400a40947 */ /* 0x000fec0003800000 */
[----:B------:R-:W0:Y:S01]  /*3020*/  LDC.64 R32, c[0x0][0x5c8] ;  /* 0x00017200ff207b82 */ /* 0x000e220000000a00 */
[----:B------:R-:W-:Y:S01]  /*3030*/  ULDC.64 UR6, c[0x0][0x5c0] ;  /* 0x0001700000067ab9 */ /* 0x000fe20000000a00 */
[----:B------:R-:W-:Y:S01]  /*3040*/  BSSY B0, `(.L_x_31) ;  /* 0x0000466000007945 */ /* 0x000fe20003800000 */
[-C--:B0-----:R-:W-:Y:S02]  /*3050*/  IMAD R10, R27, R32.reuse, RZ ;  /* 0x000000201b0a7224 */ /* 0x081fe400078e02ff */
[----:B------:R-:W-:-:S04]  /*3060*/  IMAD.WIDE.U32 R6, R35, R32, R6 ;  /* 0x0000002023067225 */ /* 0x000fc800078e0006 */
[----:B------:R-:W-:Y:S01]  /*3070*/  IMAD R31, R35, R33, R10 ;  /* 0x00000021231f7224 */ /* 0x000fe200078e020a */
[----:B------:R-:W-:Y:S02]  /*3080*/  LEA R11, P0, R32, R6, 0x3 ;  /* 0x00000006200b7211 */ /* 0x000fe400078018ff */
[----:B------:R-:W-:Y:S01]  /*3090*/  IADD3 R10, P1, R6, UR6, RZ ;  /* 0x00000006060a7c10 */ /* 0x000fe2000ff3e0ff */
[----:B------:R-:W-:Y:S01]  /*30a0*/  IMAD.IADD R31, R7, 0x1, R31 ;  /* 0x00000001071f7824 */ /* 0x000fe200078e021f */
[----:B------:R-:W-:-:S04]  /*30b0*/  IADD3 R6, P3, R11, UR6, RZ ;  /* 0x000000060b067c10 */ /* 0x000fc8000ff7e0ff */
[----:B------:R-:W-:Y:S02]  /*30c0*/  LEA.HI.X R7, R32, R31, R33, 0x3, P0 ;  /* 0x0000001f20077211 */ /* 0x000fe400000f1c21 */
[----:B---3-5:R-:W-:Y:S02]  /*30d0*/  FSETP.NEU.AND P0, PT, R9, RZ, PT ;  /* 0x000000ff0900720b */ /* 0x028fe40003f0d000 */
[----:B------:R-:W-:Y:S02]  /*30e0*/  IADD3.X R11, R31, UR7, RZ, P1, !PT ;  /* 0x000000071f0b7c10 */ /* 0x000fe40008ffe4ff */
[----:B------:R-:W-:-:S09]  /*30f0*/  IADD3.X R7, R7, UR7, RZ, P3, !PT ;  /* 0x0000000707077c10 */ /* 0x000fd20009ffe4ff */
[----:B------:R-:W-:Y:S05]  /*3100*/  @!P0 BRA `(.L_x_32) ;  /* 0x00000034005c8947 */ /* 0x000fea0003800000 */
[----:B------:R-:W-:Y:S01]  /*3110*/  ULDC.64 UR6, c[0x0][0x5b8] ;  /* 0x00016e0000067ab9 */ /* 0x000fe20000000a00 */
[----:B------:R-:W-:Y:S01]  /*3120*/  ISETP.GE.AND P0, PT, R36, 0x1, PT ;  /* 0x000000012400780c */ /* 0x000fe20003f06270 */
[----:B------:R-:W-:Y:S01]  /*3130*/  IMAD R32, R34, UR6, RZ ;  /* 0x0000000622207c24 */ /* 0x000fe2000f8e02ff */
[----:B------:R-:W-:Y:S01]  /*3140*/  ULDC.64 UR10, c[0x0][0x5a8] ;  /* 0x00016a00000a7ab9 */ /* 0x000fe20000000a00 */
[----:B------:R-:W-:Y:S01]  /*3150*/  IMAD.WIDE.U32 R30, R5, UR6, R24 ;  /* 0x00000006051e7c25 */ /* 0x000fe2000f8e0018 */
[----:B------:R-:W-:Y:S01]  /*3160*/  ISETP.LT.OR P4, PT, R29, 0x1, !P0 ;  /* 0x000000011d00780c */ /* 0x000fe20004781670 */
[----:B------:R-:W-:Y:S02]  /*3170*/  BSSY B1, `(.L_x_33) ;  /* 0x000000c000017945 */ /* 0x000fe40003800000 */
[----:B------:R-:W-:Y:S01]  /*3180*/  IMAD R5, R5, UR7, R32 ;  /* 0x0000000705057c24 */ /* 0x000fe2000f8e0220 */
[----:B------:R-:W-:-:S03]  /*3190*/  ULDC.64 UR6, c[0x0][0x5b0] ;  /* 0x00016c0000067ab9 */ /* 0x000fc60000000a00 */
[----:B------:R-:W-:Y:S02]  /*31a0*/  IMAD.IADD R31, R31, 0x1, R5 ;  /* 0x000000011f1f7824 */ /* 0x000fe400078e0205 */
[----:B------:R-:W-:Y:S02]  /*31b0*/  IMAD R5, R27, UR6, RZ ;  /* 0x000000061b057c24 */ /* 0x000fe4000f8e02ff */
[----:B------:R-:W-:-:S04]  /*31c0*/  IMAD.WIDE.U32 R24, R35, UR6, R30 ;  /* 0x0000000623187c25 */ /* 0x000fc8000f8e001e */
[----:B------:R-:W-:Y:S01]  /*31d0*/  IMAD R5, R35, UR7, R5 ;  /* 0x0000000723057c24 */ /* 0x000fe2000f8e0205 */
[----:B------:R-:W-:-:S04]  /*31e0*/  IADD3 R24, P1, R24, UR10, RZ ;  /* 0x0000000a18187c10 */ /* 0x000fc8000ff3e0ff */
[--C-:B------:R-:W-:Y:S02]  /*31f0*/  IADD3.X R25, R25, UR11, R5.reuse, P1, !PT ;  /* 0x0000000b19197c10 */ /* 0x100fe40008ffe405 */
[----:B------:R-:W-:Y:S01]  /*3200*/  PRMT R5, RZ, 0x7610, R5 ;  /* 0x00007610ff057816 */ /* 0x000fe20000000005 */
[----:B------:R-:W-:Y:S06]  /*3210*/  @P4 BRA `(.L_x_34) ;  /* 0x0000000000044947 */ /* 0x000fec0003800000 */
[----:B------:R0:W5:Y:S02]  /*3220*/  LDG.E.U8 R5, desc[UR16][R24.64] ;  /* 0x0000001018057981 */ /* 0x000164000c1e1100 */
.L_x_34:
[----:B------:R-:W-:Y:S05]  /*3230*/  BSYNC B1 ;  /* 0x0000000000017941 */ /* 0x000fea0003800000 */
.L_x_33:
[----:B-----5:R-:W-:Y:S01]  /*3240*/  LOP3.LUT R5, R5, 0xff, RZ, 0xc0, !PT ;  /* 0x000000ff05057812 */ /* 0x020fe200078ec0ff */
[----:B------:R-:W-:Y:S01]  /*3250*/  BSSY B1, `(.L_x_35) ;  /* 0x000000b000017945 */ /* 0x000fe20003800000 */
[----:B------:R-:W-:Y:S02]  /*3260*/  ISETP.LT.OR P3, PT, R29, 0x2, !P0 ;  /* 0x000000021d00780c */ /* 0x000fe40004761670 */
[----:B------:R-:W-:-:S05]  /*3270*/  F2FP.F16.E4M3.UNPACK_B R5, R5 ;  /* 0x00000005ff05723e */ /* 0x000fca00020006ff */
[----:B------:R-:W-:Y:S01]  /*3280*/  HADD2.F32 R32, -RZ, R5.H0_H0 ;  /* 0x20000005ff207230 */ /* 0x000fe20000004100 */
[----:B------:R-:W-:-:S04]  /*3290*/  PRMT R5, RZ, 0x7610, R5 ;  /* 0x00007610ff057816 */ /* 0x000fc80000000005 */
[----:B------:R-:W-:-:S04]  /*32a0*/  FMUL R32, R32, R9 ;  /* 0x0000000920207220 */ /* 0x000fc80000400000 */
[----:B--2---:R-:W-:-:S05]  /*32b0*/  FFMA R32, R141, R8, R32 ;  /* 0x000000088d207223 */ /* 0x004fca0000000020 */
[----:B------:R-:W-:-:S05]  /*32c0*/  F2FP.SATFINITE.E4M3.F32.PACK_AB_MERGE_C R33, RZ, R32, RZ ;  /* 0x00000020ff21723e */ /* 0x000fca00048070ff */
[----:B------:R1:W-:Y:S01]  /*32d0*/  @!P4 STG.E.U8 desc[UR16][R10.64], R33 ;  /* 0x000000210a00c986 */ /* 0x0003e2000c101110 */
[----:B------:R-:W-:Y:S05]  /*32e0*/  @P3 BRA `(.L_x_36) ;  /* 0x0000000000043947 */ /* 0x000fea0003800000 */
[----:B------:R2:W5:Y:S02]  /*32f0*/  LDG.E.U8 R5, desc[UR16][R24.64+0x1] ;  /* 0x0000011018057981 */ /* 0x000564000c1e1100 */
.L_x_36:
[----:B------:R-:W-:Y:S05]  /*3300*/  BSYNC B1 ;  /* 0x0000000000017941 */ /* 0x000fea0003800000 */
.L_x_35:
[----:B-----5:R-:W-:Y:S01]  /*3310*/  LOP3.LUT R5, R5, 0xff, RZ, 0xc0, !PT ;  /* 0x000000ff05057812 */ /* 0x020fe200078ec0ff */
[----:B------:R-:W-:Y:S01]  /*3320*/  BSSY B1, `(.L_x_37) ;  /* 0x0000013000017945 */ /* 0x000fe20003800000 */
[----:B-1----:R-:W-:Y:S02]  /*3330*/  IADD3 R33, P1, R35, 0x8, RZ ;  /* 0x0000000823217810 */ /* 0x002fe40007f3e0ff */
[----:B------:R-:W-:-:S03]  /*3340*/  F2FP.F16.E4M3.UNPACK_B R5, R5 ;  /* 0x00000005ff05723e */ /* 0x000fc600020006ff */
[----:B------:R-:W-:Y:S01]  /*3350*/  IMAD.X R27, RZ, RZ, R27, P1 ;  /* 0x000000ffff1b7224 */ /* 0x000fe200008e061b */
[----:B------:R-:W-:Y:S01]  /*3360*/  ISETP.GE.AND P1, PT, R36, 0x9, PT ;  /* 0x000000092400780c */ /* 0x000fe20003f26270 */
[----:B------:R-:W-:Y:S02]  /*3370*/  HADD2.F32 R26, -RZ, R5.H0_H0 ;  /* 0x20000005ff1a7230 */ /* 0x000fe40000004100 */
[----:B------:R-:W-:Y:S01]  /*3380*/  IMAD.WIDE.U32 R30, R33, UR6, R30 ;  /* 0x00000006211e7c25 */ /* 0x000fe2000f8e001e */
[----:B------:R-:W-:-:S03]  /*3390*/  ISETP.LT.OR P5, PT, R29, 0x1, !P1 ;  /* 0x000000011d00780c */ /* 0x000fc60004fa1670 */
[----:B------:R-:W-:Y:S01]  /*33a0*/  FMUL R5, R26, R9 ;  /* 0x000000091a057220 */ /* 0x000fe20000400000 */
[----:B------:R-:W-:-:S03]  /*33b0*/  IMAD R26, R27, UR6, RZ ;  /* 0x000000061b1a7c24 */ /* 0x000fc6000f8e02ff */
[----:B------:R-:W-:Y:S01]  /*33c0*/  FFMA R5, R136, R8, R5 ;  /* 0x0000000888057223 */ /* 0x000fe20000000005 */
[----:B------:R-:W-:Y:S01]  /*33d0*/  IMAD R33, R33, UR7, R26 ;  /* 0x0000000721217c24 */ /* 0x000fe2000f8e021a */
[----:B------:R-:W-:-:S03]  /*33e0*/  IADD3 R26, P4, R30, UR10, RZ ;  /* 0x0000000a1e1a7c10 */ /* 0x000fc6000ff9e0ff */
[----:B------:R-:W-:Y:S02]  /*33f0*/  F2FP.SATFINITE.E4M3.F32.PACK_AB_MERGE_C R35, RZ, R5, RZ ;  /* 0x00000005ff23723e */ /* 0x000fe400048070ff */
[----:B------:R-:W-:Y:S02]  /*3400*/  IADD3.X R27, R31, UR11, R33, P4, !PT ;  /* 0x0000000b1f1b7c10 */ /* 0x000fe4000a7fe421 */
[----:B------:R-:W-:Y:S01]  /*3410*/  PRMT R5, RZ, 0x7610, R5 ;  /* 0x00007610ff057816 */ /* 0x000fe20000000005 */
[----:B------:R1:W-:Y:S01]  /*3420*/  @!P3 STG.E.U8 desc[UR16][R10.64+0x1], R35 ;  /* 0x000001230a00b986 */ /* 0x0003e2000c101110 */
[----:B------:R-:W-:Y:S05]  /*3430*/  @P5 BRA `(.L_x_38) ;  /* 0x0000000000045947 */ /* 0x000fea0003800000 */
[----:B------:R3:W5:Y:S02]  /*3440*/  LDG.E.U8 R5, desc[UR16][R26.64] ;  /* 0x000000101a057981 */ /* 0x000764000c1e1100 */
.L_x_38:
[----:B------:R-:W-:Y:S05]  /*3450*/  BSYNC B1 ;  /* 0x0000000000017941 */ /* 0x000fea0003800000 */
.L_x_37:
[----:B-----5:R-:W-:Y:S01]  /*3460*/  LOP3.LUT R5, R5, 0xff, RZ, 0xc0, !PT ;  /* 0x000000ff05057812 */ /* 0x020fe200078ec0ff */
[----:B------:R-:W-:Y:S01]  /*3470*/  BSSY B1, `(.L_x_39) ;  /* 0x000000b000017945 */ /* 0x000fe20003800000 */
[----:B------:R-:W-:Y:S02]  /*3480*/  ISETP.LT.OR P3, PT, R29, 0x2, !P1 ;  /* 0x000000021d00780c */ /* 0x000fe40004f61670 */
[----:B------:R-:W-:-:S05]  /*3490*/  F2FP.F16.E4M3.UNPACK_B R5, R5 ;  /* 0x00000005ff05723e */ /* 0x000fca00020006ff */
[----:B------:R-:W-:Y:S01]  /*34a0*/  HADD2.F32 R30, -RZ, R5.H0_H0 ;  /* 0x20000005ff1e7230 */ /* 0x000fe20000004100 */
[----:B------:R-:W-:-:S04]  /*34b0*/  PRMT R5, RZ, 0x7610, R5 ;  /* 0x00007610ff057816 */ /* 0x000fc80000000005 */
[----:B------:R-:W-:-:S04]  /*34c0*/  FMUL R30, R30, R9 ;  /* 0x000000091e1e7220 */ /* 0x000fc80000400000 */
[----:B------:R-:W-:-:S05]  /*34d0*/  FFMA R30, R139, R8, R30 ;  /* 0x000000088b1e7223 */ /* 0x000fca000000001e */
[----:B------:R-:W-:-:S05]  /*34e0*/  F2FP.SATFINITE.E4M3.F32.PACK_AB_MERGE_C R31, RZ, R30, RZ ;  /* 0x0000001eff1f723e */ /* 0x000fca00048070ff */
[----:B------:R4:W-:Y:S01]  /*34f0*/  @!P5 STG.E.U8 desc[UR16][R6.64], R31 ;  /* 0x0000001f0600d986 */ /* 0x0009e2000c101110 */
[----:B------:R-:W-:Y:S05]  /*3500*/  @P3 BRA `(.L_x_40) ;  /* 0x0000000000043947 */ /* 0x000fea0003800000 */
[----:B------:R0:W5:Y:S02]  /*3510*/  LDG.E.U8 R5, desc[UR16][R26.64+0x1] ;  /* 0x000001101a057981 */ /* 0x000164000c1e1100 */
.L_x_40:
[----:B------:R-:W-:Y:S05]  /*3520*/  BSYNC B1 ;  /* 0x0000000000017941 */ /* 0x000fea0003800000 */
.L_x_39:
[----:B-----5:R-:W-:Y:S01]  /*3530*/  LOP3.LUT R5, R5, 0xff, RZ, 0xc0, !PT ;  /* 0x000000ff05057812 */ /* 0x020fe200078ec0ff */
[----:B------:R-:W-:Y:S01]  /*3540*/  BSSY B1, `(.L_x_41) ;  /* 0x000000b000017945 */ /* 0x000fe20003800000 */
[----:B------:R-:W-:Y:S02]  /*3550*/  ISETP.LT.OR P4, PT, R29, 0x9, !P0 ;  /* 0x000000091d00780c */ /* 0x000fe40004781670 */
[----:B------:R-:W-:-:S05]  /*3560*/  F2FP.F16.E4M3.UNPACK_B R5, R5 ;  /* 0x00000005ff05723e */ /* 0x000fca00020006ff */
[----:B------:R-:W-:-:S05]  /*3570*/  HADD2.F32 R30, -RZ, R5.H0_H0 ;  /* 0x20000005ff1e7230 */ /* 0x000fca0000004100 */
[----:B------:R-:W-:-:S04]  /*3580*/  FMUL R5, R30, R9 ;  /* 0x000000091e057220 */ /* 0x000fc80000400000 */
[----:B------:R-:W-:-:S05]  /*3590*/  FFMA R5, R134, R8, R5 ;  /* 0x0000000886057223 */ /* 0x000fca0000000005 */
[----:B----4-:R-:W-:Y:S02]  /*35a0*/  F2FP.SATFINITE.E4M3.F32.PACK_AB_MERGE_C R31, RZ, R5, RZ ;  /* 0x00000005ff1f723e */ /* 0x010fe400048070ff */
[----:B------:R-:W-:-:S03]  /*35b0*/  PRMT R5, RZ, 0x7610, R5 ;  /* 0x00007610ff057816 */ /* 0x000fc60000000005 */
[----:B------:R4:W-:Y:S01]  /*35c0*/  @!P3 STG.E.U8 desc[UR16][R6.64+0x1], R31 ;  /* 0x0000011f0600b986 */ /* 0x0009e2000c101110 */
[----:B------:R-:W-:Y:S05]  /*35d0*/  @P4 BRA `(.L_x_42) ;  /* 0x0000000000044947 */ /* 0x000fea0003800000 */
[----:B------:R0:W5:Y:S02]  /*35e0*/  LDG.E.U8 R5, desc[UR16][R24.64+0x8] ;  /* 0x0000081018057981 */ /* 0x000164000c1e1100 */
.L_x_42:
[----:B------:R-:W-:Y:S05]  /*35f0*/  BSYNC B1 ;  /* 0x0000000000017941 */ /* 0x000fea0003800000 */
.L_x_41:
        /* <DEDUP_REMOVED lines=8> */
[----:B----4-:R-:W-:-:S05]  /*3680*/  F2FP.SATFINITE.E4M3.F32.PACK_AB_MERGE_C R31, RZ, R30, RZ ;  /* 0x0000001eff1f723e */ /* 0x010fca00048070ff */
[----:B------:R4:W-:Y:S01]  /*3690*/  @!P4 STG.E.U8 desc[UR16][R10.64+0x8], R31 ;  /* 0x0000081f0a00c986 */ /* 0x0009e2000c101110 */
[----:B------:R-:W-:Y:S05]  /*36a0*/  @P3 BRA `(.L_x_44) ;  /* 0x0000000000043947 */ /* 0x000fea0003800000 */
[----:B------:R0:W5:Y:S02]  /*36b0*/  LDG.E.U8 R5, desc[UR16][R24.64+0x9] ;  /* 0x0000091018057981 */ /* 0x000164000c1e1100 */
.L_x_44:
[----:B------:R-:W-:Y:S05]  /*36c0*/  BSYNC B1 ;  /* 0x0000000000017941 */ /* 0x000fea0003800000 */
.L_x_43:
        /* <DEDUP_REMOVED lines=12> */
.L_x_46:
[----:B------:R-:W-:Y:S05]  /*3790*/  BSYNC B1 ;  /* 0x0000000000017941 */ /* 0x000fea0003800000 */
.L_x_45:
        /* <DEDUP_REMOVED lines=12> */
.L_x_48:
[----:B------:R-:W-:Y:S05]  /*3860*/  BSYNC B1 ;  /* 0x0000000000017941 */ /* 0x000fea0003800000 */
.L_x_47:
        /* <DEDUP_REMOVED lines=12> */
.L_x_50:
[----:B------:R-:W-:Y:S05]  /*3930*/  BSYNC B1 ;  /* 0x0000000000017941 */ /* 0x000fea0003800000 */
.L_x_49:
        /* <DEDUP_REMOVED lines=12> */
.L_x_52:
[----:B------:R-:W-:Y:S05]  /*3a00*/  BSYNC B1 ;  /* 0x0000000000017941 */ /* 0x000fea0003800000 */
.L_x_51:
        /* <DEDUP_REMOVED lines=12> */
.L_x_54:
[----:B------:R-:W-:Y:S05]  /*3ad0*/  BSYNC B1 ;  /* 0x0000000000017941 */ /* 0x000fea0003800000 */
.L_x_53:
        /* <DEDUP_REMOVED lines=12> */
.L_x_56:
[----:B------:R-:W-:Y:S05]  /*3ba0*/  BSYNC B1 ;  /* 0x0000000000017941 */ /* 0x000fea0003800000 */
.L_x_55:
        /* <DEDUP_REMOVED lines=12> */
.L_x_58:
[----:B------:R-:W-:Y:S05]  /*3c70*/  BSYNC B1 ;  /* 0x0000000000017941 */ /* 0x000fea0003800000 */
.L_x_57:
        /* <DEDUP_REMOVED lines=12> */
.L_x_60:
[----:B------:R-:W-:Y:S05]  /*3d40*/  BSYNC B1 ;  /* 0x0000000000017941 */ /* 0x000fea0003800000 */
.L_x_59:
        /* <DEDUP_REMOVED lines=12> */
.L_x_62:
[----:B------:R-:W-:Y:S05]  /*3e10*/  BSYNC B1 ;  /* 0x0000000000017941 */ /* 0x000fea0003800000 */
.L_x_61:
        /* <DEDUP_REMOVED lines=12> */
.L_x_64:
[----:B------:R-:W-:Y:S05]  /*3ee0*/  BSYNC B1 ;  /* 0x0000000000017941 */ /* 0x000fea0003800000 */
.L_x_63:
        /* <DEDUP_REMOVED lines=12> */
.L_x_66:
[----:B------:R-:W-:Y:S05]  /*3fb0*/  BSYNC B1 ;  /* 0x0000000000017941 */ /* 0x000fea0003800000 */
.L_x_65:
        /* <DEDUP_REMOVED lines=12> */
.L_x_68:
[----:B------:R-:W-:Y:S05]  /*4080*/  BSYNC B1 ;  /* 0x0000000000017941 */ /* 0x000fea0003800000 */
.L_x_67:
        /* <DEDUP_REMOVED lines=12> */
.L_x_70:
[----:B------:R-:W-:Y:S05]  /*4150*/  BSYNC B1 ;  /* 0x0000000000017941 */ /* 0x000fea0003800000 */
.L_x_69:
        /* <DEDUP_REMOVED lines=12> */
.L_x_72:
[----:B------:R-:W-:Y:S05]  /*4220*/  BSYNC B1 ;  /* 0x0000000000017941 */ /* 0x000fea0003800000 */
.L_x_71:
        /* <DEDUP_REMOVED lines=12> */
.L_x_74:
[----:B------:R-:W-:Y:S05]  /*42f0*/  BSYNC B1 ;  /* 0x0000000000017941 */ /* 0x000fea0003800000 */
.L_x_73:
        /* <DEDUP_REMOVED lines=12> */
.L_x_76:
[----:B------:R-:W-:Y:S05]  /*43c0*/  BSYNC B1 ;  /* 0x0000000000017941 */ /* 0x000fea0003800000 */
.L_x_75:
        /* <DEDUP_REMOVED lines=12> */
.L_x_78:
[----:B------:R-:W-:Y:S05]  /*4490*/  BSYNC B1 ;  /* 0x0000000000017941 */ /* 0x000fea0003800000 */
.L_x_77:
        /* <DEDUP_REMOVED lines=12> */
.L_x_80:
[----:B------:R-:W-:Y:S05]  /*4560*/  BSYNC B1 ;  /* 0x0000000000017941 */ /* 0x000fea0003800000 */
.L_x_79:
        /* <DEDUP_REMOVED lines=12> */
.L_x_82:
[----:B------:R-:W-:Y:S05]  /*4630*/  BSYNC B1 ;  /* 0x0000000000017941 */ /* 0x000fea0003800000 */
.L_x_81:
        /* <DEDUP_REMOVED lines=12> */
.L_x_84:
[----:B------:R-:W-:Y:S05]  /*4700*/  BSYNC B1 ;  /* 0x0000000000017941 */ /* 0x000fea0003800000 */
.L_x_83:
        /* <DEDUP_REMOVED lines=12> */
.L_x_86:
[----:B------:R-:W-:Y:S05]  /*47d0*/  BSYNC B1 ;  /* 0x0000000000017941 */ /* 0x000fea0003800000 */
.L_x_85:
        /* <DEDUP_REMOVED lines=12> */
.L_x_88:
[----:B------:R-:W-:Y:S05]  /*48a0*/  BSYNC B1 ;  /* 0x0000000000017941 */ /* 0x000fea0003800000 */
.L_x_87:
        /* <DEDUP_REMOVED lines=12> */
.L_x_90:
[----:B------:R-:W-:Y:S05]  /*4970*/  BSYNC B1 ;  /* 0x0000000000017941 */ /* 0x000fea0003800000 */
.L_x_89:
        /* <DEDUP_REMOVED lines=12> */
.L_x_92:
[----:B------:R-:W-:Y:S05]  /*4a40*/  BSYNC B1 ;  /* 0x0000000000017941 */ /* 0x000fea0003800000 */
.L_x_91:
        /* <DEDUP_REMOVED lines=12> */
.L_x_94:
[----:B------:R-:W-:Y:S05]  /*4b10*/  BSYNC B1 ;  /* 0x0000000000017941 */ /* 0x000fea0003800000 */
.L_x_93:
        /* <DEDUP_REMOVED lines=12> */
.L_x_96:
[----:B------:R-:W-:Y:S05]  /*4be0*/  BSYNC B1 ;  /* 0x0000000000017941 */ /* 0x000fea0003800000 */
.L_x_95:
        /* <DEDUP_REMOVED lines=12> */
.L_x_98:
[----:B------:R-:W-:Y:S05]  /*4cb0*/  BSYNC B1 ;  /* 0x0000000000017941 */ /* 0x000fea0003800000 */
.L_x_97:
        /* <DEDUP_REMOVED lines=12> */
.L_x_100:
[----:B------:R-:W-:Y:S05]  /*4d80*/  BSYNC B1 ;  /* 0x0000000000017941 */ /* 0x000fea0003800000 */
.L_x_99:
        /* <DEDUP_REMOVED lines=12> */
.L_x_102:
[----:B------:R-:W-:Y:S05]  /*4e50*/  BSYNC B1 ;  /* 0x0000000000017941 */ /* 0x000fea0003800000 */
.L_x_101:
        /* <DEDUP_REMOVED lines=12> */
.L_x_104:
[----:B------:R-:W-:Y:S05]  /*4f20*/  BSYNC B1 ;  /* 0x0000000000017941 */ /* 0x000fea0003800000 */
.L_x_103:
        /* <DEDUP_REMOVED lines=12> */
.L_x_106:
[----:B------:R-:W-:Y:S05]  /*4ff0*/  BSYNC B1 ;  /* 0x0000000000017941 */ /* 0x000fea0003800000 */
.L_x_105:
        /* <DEDUP_REMOVED lines=12> */
.L_x_108:
[----:B------:R-:W-:Y:S05]  /*50c0*/  BSYNC B1 ;  /* 0x0000000000017941 */ /* 0x000fea0003800000 */
.L_x_107:
        /* <DEDUP_REMOVED lines=12> */
.L_x_110:
[----:B------:R-:W-:Y:S05]  /*5190*/  BSYNC B1 ;  /* 0x0000000000017941 */ /* 0x000fea0003800000 */
.L_x_109:
        /* <DEDUP_REMOVED lines=12> */
.L_x_112:
[----:B------:R-:W-:Y:S05]  /*5260*/  BSYNC B1 ;  /* 0x0000000000017941 */ /* 0x000fea0003800000 */
.L_x_111:
        /* <DEDUP_REMOVED lines=12> */
.L_x_114:
[----:B------:R-:W-:Y:S05]  /*5330*/  BSYNC B1 ;  /* 0x0000000000017941 */ /* 0x000fea0003800000 */
.L_x_113:
        /* <DEDUP_REMOVED lines=12> */
.L_x_116:
[----:B------:R-:W-:Y:S05]  /*5400*/  BSYNC B1 ;  /* 0x0000000000017941 */ /* 0x000fea0003800000 */
.L_x_115:
        /* <DEDUP_REMOVED lines=12> */
.L_x_118:
[----:B------:R-:W-:Y:S05]  /*54d0*/  BSYNC B1 ;  /* 0x0000000000017941 */ /* 0x000fea0003800000 */
.L_x_117:
        /* <DEDUP_REMOVED lines=12> */
.L_x_120:
[----:B------:R-:W-:Y:S05]  /*55a0*/  BSYNC B1 ;  /* 0x0000000000017941 */ /* 0x000fea0003800000 */
.L_x_119:
        /* <DEDUP_REMOVED lines=12> */
.L_x_122:
[----:B------:R-:W-:Y:S05]  /*5670*/  BSYNC B1 ;  /* 0x0000000000017941 */ /* 0x000fea0003800000 */
.L_x_121:
        /* <DEDUP_REMOVED lines=12> */
.L_x_124:
[----:B------:R-:W-:Y:S05]  /*5740*/  BSYNC B1 ;  /* 0x0000000000017941 */ /* 0x000fea0003800000 */
.L_x_123:
        /* <DEDUP_REMOVED lines=12> */
.L_x_126:
[----:B------:R-:W-:Y:S05]  /*5810*/  BSYNC B1 ;  /* 0x0000000000017941 */ /* 0x000fea0003800000 */
.L_x_125:
        /* <DEDUP_REMOVED lines=12> */
.L_x_128:
[----:B------:R-:W-:Y:S05]  /*58e0*/  BSYNC B1 ;  /* 0x0000000000017941 */ /* 0x000fea0003800000 */
.L_x_127:
        /* <DEDUP_REMOVED lines=12> */
.L_x_130:
[----:B------:R-:W-:Y:S05]  /*59b0*/  BSYNC B1 ;  /* 0x0000000000017941 */ /* 0x000fea0003800000 */
.L_x_129:
        /* <DEDUP_REMOVED lines=12> */
.L_x_132:
[----:B------:R-:W-:Y:S05]  /*5a80*/  BSYNC B1 ;  /* 0x0000000000017941 */ /* 0x000fea0003800000 */
.L_x_131:
        /* <DEDUP_REMOVED lines=12> */
.L_x_134:
[----:B------:R-:W-:Y:S05]  /*5b50*/  BSYNC B1 ;  /* 0x0000000000017941 */ /* 0x000fea0003800000 */
.L_x_133:
        /* <DEDUP_REMOVED lines=12> */
.L_x_136:
[----:B------:R-:W-:Y:S05]  /*5c20*/  BSYNC B1 ;  /* 0x0000000000017941 */ /* 0x000fea0003800000 */
.L_x_135:
        /* <DEDUP_REMOVED lines=12> */
.L_x_138:
[----:B------:R-:W-:Y:S05]  /*5cf0*/  BSYNC B1 ;  /* 0x0000000000017941 */ /* 0x000fea0003800000 */
.L_x_137:
        /* <DEDUP_REMOVED lines=12> */
.L_x_140:
[----:B------:R-:W-:Y:S05]  /*5dc0*/  BSYNC B1 ;  /* 0x0000000000017941 */ /* 0x000fea0003800000 */
.L_x_139:
        /* <DEDUP_REMOVED lines=12> */
.L_x_142:
[----:B------:R-:W-:Y:S05]  /*5e90*/  BSYNC B1 ;  /* 0x0000000000017941 */ /* 0x000fea0003800000 */
.L_x_141:
        /* <DEDUP_REMOVED lines=12> */
.L_x_144:
[----:B------:R-:W-:Y:S05]  /*5f60*/  BSYNC B1 ;  /* 0x0000000000017941 */ /* 0x000fea0003800000 */
.L_x_143:
[----:B-----5:R-:W-:Y:S01]  /*5f70*/  LOP3.LUT R5, R5, 0xff, RZ, 0xc0, !PT ;  /* 0x000000ff05057812 */ /* 0x020fe200078ec0ff */
[----:B------:R-:W-:Y:S01]  /*5f80*/  BSSY B1, `(.L_x_145) ;  /* 0x000000b000017945 */ /* 0x000fe20003800000 */
[----:B------:R-:W-:Y:S02]  /*5f90*/  ISETP.LT.OR P4, PT, R29, 0x71, !P0 ;  /* 0x000000711d00780c */ /* 0x000fe40004781670 */
[----:B------:R-:W-:-:S05]  /*5fa0*/  F2FP.F16.E4M3.UNPACK_B R5, R5 ;  /* 0x00000005ff05723e */ /* 0x000fca00020006ff */
[----:B------:R-:W-:-:S05]  /*5fb0*/  HADD2.F32 R18, -RZ, R5.H0_H0 ;  /* 0x20000005ff127230 */ /* 0x000fca0000004100 */
[----:B------:R-:W-:-:S04]  /*5fc0*/  FMUL R5, R18, R9 ;  /* 0x0000000912057220 */ /* 0x000fc80000400000 */
[----:B------:R-:W-:-:S05]  /*5fd0*/  FFMA R5, R20, R8, R5 ;  /* 0x0000000814057223 */ /* 0x000fca0000000005 */
[----:B0-----:R-:W-:Y:S02]  /*5fe0*/  F2FP.SATFINITE.E4M3.F32.PACK_AB_MERGE_C R23, RZ, R5, RZ ;  /* 0x00000005ff17723e */ /* 0x001fe400048070ff */
[----:B------:R-:W-:-:S03]  /*5ff0*/  PRMT R5, RZ, 0x7610, R5 ;  /* 0x00007610ff057816 */ /* 0x000fc60000000005 */
[----:B------:R0:W-:Y:S01]  /*6000*/  @!P3 STG.E.U8 desc[UR16][R6.64+0x69], R23 ;  /* 0x000069170600b986 */ /* 0x0001e2000c101110 */
[----:B------:R-:W-:Y:S05]  /*6010*/  @P4 BRA `(.L_x_146) ;  /* 0x0000000000044947 */ /* 0x000fea0003800000 */
[----:B------:R0:W5:Y:S02]  /*6020*/  LDG.E.U8 R5, desc[UR16][R24.64+0x70] ;  /* 0x0000701018057981 */ /* 0x000164000c1e1100 */
.L_x_146:
[----:B------:R-:W-:Y:S05]  /*6030*/  BSYNC B1 ;  /* 0x0000000000017941 */ /* 0x000fea0003800000 */
.L_x_145:
        /* <DEDUP_REMOVED lines=12> */
.L_x_148:
[----:B------:R-:W-:Y:S05]  /*6100*/  BSYNC B1 ;  /* 0x0000000000017941 */ /* 0x000fea0003800000 */
.L_x_147:
        /* <DEDUP_REMOVED lines=12> */
.L_x_150:
[----:B------:R-:W-:Y:S05]  /*61d0*/  BSYNC B1 ;  /* 0x0000000000017941 */ /* 0x000fea0003800000 */
.L_x_149:
        /* <DEDUP_REMOVED lines=8> */
[----:B0-----:R-:W-:-:S05]  /*6260*/  F2FP.SATFINITE.E4M3.F32.PACK_AB_MERGE_C R17, RZ, R18, RZ ;  /* 0x00000012ff11723e */ /* 0x001fca00048070ff */
[----:B------:R0:W-:Y:S01]  /*6270*/  @!P4 STG.E.U8 desc[UR16][R6.64+0x70], R17 ;  /* 0x000070110600c986 */ /* 0x0001e2000c101110 */
[----:B------:R-:W-:Y:S05]  /*6280*/  @P3 BRA `(.L_x_152) ;  /* 0x0000000000043947 */ /* 0x000fea0003800000 */
[----:B------:R0:W5:Y:S02]  /*6290*/  LDG.E.U8 R5, desc[UR16][R26.64+0x71] ;  /* 0x000071101a057981 */ /* 0x000164000c1e1100 */
.L_x_152:
[----:B------:R-:W-:Y:S05]  /*62a0*/  BSYNC B1 ;  /* 0x0000000000017941 */ /* 0x000fea0003800000 */
.L_x_151:
        /* <DEDUP_REMOVED lines=12> */
.L_x_154:
[----:B------:R-:W-:Y:S05]  /*6370*/  BSYNC B1 ;  /* 0x0000000000017941 */ /* 0x000fea0003800000 */
.L_x_153:
        /* <DEDUP_REMOVED lines=12> */
.L_x_156:
[----:B------:R-:W-:Y:S05]  /*6440*/  BSYNC B1 ;  /* 0x0000000000017941 */ /* 0x000fea0003800000 */
.L_x_155:
        /* <DEDUP_REMOVED lines=12> */
.L_x_158:
[----:B------:R-:W-:Y:S05]  /*6510*/  BSYNC B1 ;  /* 0x0000000000017941 */ /* 0x000fea0003800000 */
.L_x_157:
[----:B-----5:R-:W-:Y:S01]  /*6520*/  LOP3.LUT R5, R5, 0xff, RZ, 0xc0, !PT ;  /* 0x000000ff05057812 */ /* 0x020fe200078ec0ff */
[----:B------:R-:W-:Y:S01]  /*6530*/  BSSY B1, `(.L_x_159) ;  /* 0x000000b000017945 */ /* 0x000fe20003800000 */
[----:B------:R-:W-:Y:S02]  /*6540*/  ISETP.LT.OR P1, PT, R29, 0x7a, !P1 ;  /* 0x0000007a1d00780c */ /* 0x000fe40004f21670 */
[----:B------:R-:W-:-:S05]  /*6550*/  F2FP.F16.E4M3.UNPACK_B R5, R5 ;  /* 0x00000005ff05723e */ /* 0x000fca00020006ff */
[----:B01--4-:R-:W-:Y:S01]  /*6560*/  HADD2.F32 R10, -RZ, R5.H0_H0 ;  /* 0x20000005ff0a7230 */ /* 0x013fe20000004100 */
[----:B------:R-:W-:-:S04]  /*6570*/  PRMT R5, RZ, 0x7610, R5 ;  /* 0x00007610ff057816 */ /* 0x000fc80000000005 */
[----:B------:R-:W-:-:S04]  /*6580*/  FMUL R10, R10, R9 ;  /* 0x000000090a0a7220 */ /* 0x000fc80000400000 */
[----:B------:R-:W-:-:S05]  /*6590*/  FFMA R10, R15, R8, R10 ;  /* 0x000000080f0a7223 */ /* 0x000fca000000000a */
[----:B------:R-:W-:-:S05]  /*65a0*/  F2FP.SATFINITE.E4M3.F32.PACK_AB_MERGE_C R11, RZ, R10, RZ ;  /* 0x0000000aff0b723e */ /* 0x000fca00048070ff */
[----:B------:R0:W-:Y:S01]  /*65b0*/  @!P3 STG.E.U8 desc[UR16][R6.64+0x78], R11 ;  /* 0x0000780b0600b986 */ /* 0x0001e2000c101110 */
[----:B------:R-:W-:Y:S05]  /*65c0*/  @P1 BRA `(.L_x_160) ;  /* 0x0000000000041947 */ /* 0x000fea0003800000 */
[----:B------:R1:W5:Y:S02]  /*65d0*/  LDG.E.U8 R5, desc[UR16][R26.64+0x79] ;  /* 0x000079101a057981 */ /* 0x000364000c1e1100 */
.L_x_160:
[----:B------:R-:W-:Y:S05]  /*65e0*/  BSYNC B1 ;  /* 0x0000000000017941 */ /* 0x000fea0003800000 */
.L_x_159:
[----:B------:R-:W-:Y:S05]  /*65f0*/  @P1 BRA `(.L_x_161) ;  /* 0x0000001000281947 */ /* 0x000fea0003800000 */
[----:B-----5:R-:W-:-:S04]  /*6600*/  LOP3.LUT R5, R5, 0xff, RZ, 0xc0, !PT ;  /* 0x000000ff05057812 */ /* 0x020fc800078ec0ff */
[----:B------:R-:W-:-:S05]  /*6610*/  F2FP.F16.E4M3.UNPACK_B R5, R5 ;  /* 0x00000005ff05723e */ /* 0x000fca00020006ff */
[----:B------:R-:W-:-:S05]  /*6620*/  HADD2.F32 R10, -RZ, R5.H0_H0 ;  /* 0x20000005ff0a7230 */ /* 0x000fca0000004100 */
[----:B------:R-:W-:-:S04]  /*6630*/  FMUL R5, R10, R9 ;  /* 0x000000090a057220 */ /* 0x000fc80000400000 */
[----:B------:R-:W-:-:S05]  /*6640*/  FFMA R5, R14, R8, R5 ;  /* 0x000000080e057223 */ /* 0x000fca0000000005 */
[----:B------:R-:W-:-:S05]  /*6650*/  F2FP.SATFINITE.E4M3.F32.PACK_AB_MERGE_C R5, RZ, R5, RZ ;  /* 0x00000005ff05723e */ /* 0x000fca00048070ff */
[----:B------:R4:W-:Y:S01]  /*6660*/  STG.E.U8 desc[UR16][R6.64+0x79], R5 ;  /* 0x0000790506007986 */ /* 0x0009e2000c101110 */
[----:B------:R-:W-:Y:S05]  /*6670*/  BRA `(.L_x_161) ;  /* 0x0000001000087947 */ /* 0x000fea0003800000 */
.L_x_32:
[----:B------:R-:W-:Y:S01]  /*6680*/  ISETP.GE.AND P1, PT, R36, 0x1, PT ;  /* 0x000000012400780c */ /* 0x000fe20003f26270 */
[-C--:B--2---:R-:W-:Y:S01]  /*6690*/  FMUL R141, R141, R8.reuse ;  /* 0x000000088d8d7220 */ /* 0x084fe20000400000 */
[-C--:B------:R-:W-:Y:S01]  /*66a0*/  FMUL R136, R136, R8.reuse ;  /* 0x0000000888887220 */ /* 0x080fe20000400000 */
[----:B------:R-:W-:Y:S01]  /*66b0*/  ISETP.GE.AND P0, PT, R36, 0x9, PT ;  /* 0x000000092400780c */ /* 0x000fe20003f06270 */
[-C--:B------:R-:W-:Y:S01]  /*66c0*/  FMUL R139, R139, R8.reuse ;  /* 0x000000088b8b7220 */ /* 0x080fe20000400000 */
[C---:B------:R-:W-:Y:S01]  /*66d0*/  ISETP.LT.OR P4, PT, R29.reuse, 0x1, !P1 ;  /* 0x000000011d00780c */ /* 0x040fe20004f81670 */
[-C--:B------:R-:W-:Y:S01]  /*66e0*/  FMUL R134, R134, R8.reuse ;  /* 0x0000000886867220 */ /* 0x080fe20000400000 */
[----:B------:R-:W-:Y:S01]  /*66f0*/  ISETP.LT.OR P5, PT, R29, 0x2, !P1 ;  /* 0x000000021d00780c */ /* 0x000fe20004fa1670 */
[-C--:B------:R-:W-:Y:S01]  /*6700*/  FMUL R137, R137, R8.reuse ;  /* 0x0000000889897220 */ /* 0x080fe20000400000 */
[----:B------:R-:W-:Y:S01]  /*6710*/  F2FP.SATFINITE.E4M3.F32.PACK_AB_MERGE_C R141, RZ, R141, RZ ;  /* 0x0000008dff8d723e */ /* 0x000fe200048070ff */
[----:B------:R-:W-:Y:S01]  /*6720*/  FMUL R132, R132, R8 ;  /* 0x0000000884847220 */ /* 0x000fe20000400000 */
[----:B------:R-:W-:Y:S01]  /*6730*/  F2FP.SATFINITE.E4M3.F32.PACK_AB_MERGE_C R5, RZ, R136, RZ ;  /* 0x00000088ff05723e */ /* 0x000fe200048070ff */
[-C--:B------:R-:W-:Y:S01]  /*6740*/  FMUL R135, R135, R8.reuse ;  /* 0x0000000887877220 */ /* 0x080fe20000400000 */
[C---:B------:R-:W-:Y:S01]  /*6750*/  ISETP.LT.OR P3, PT, R29.reuse, 0x1, !P0 ;  /* 0x000000011d00780c */ /* 0x040fe20004761670 */
[-C--:B------:R-:W-:Y:S01]  /*6760*/  FMUL R130, R130, R8.reuse ;  /* 0x0000000882827220 */ /* 0x080fe20000400000 */
[----:B------:R-:W-:Y:S01]  /*6770*/  ISETP.LT.OR P6, PT, R29, 0xa, !P1 ;  /* 0x0000000a1d00780c */ /* 0x000fe20004fc1670 */
[-C--:B------:R-:W-:Y:S01]  /*6780*/  FMUL R133, R133, R8.reuse ;  /* 0x0000000885857220 */ /* 0x080fe20000400000 */
[----:B------:R-:W-:Y:S01]  /*6790*/  F2FP.SATFINITE.E4M3.F32.PACK_AB_MERGE_C R139, RZ, R139, RZ ;  /* 0x0000008bff8b723e */ /* 0x000fe200048070ff */
[----:B------:R-:W-:Y:S01]  /*67a0*/  @!P4 STG.E.U8 desc[UR16][R10.64], R141 ;  /* 0x0000008d0a00c986 */ /* 0x000fe2000c101110 */
[C---:B------:R-:W-:Y:S01]  /*67b0*/  ISETP.LT.OR P4, PT, R29.reuse, 0x2, !P0 ;  /* 0x000000021d00780c */ /* 0x040fe20004781670 */
[----:B------:R-:W-:Y:S01]  /*67c0*/  FMUL R128, R128, R8 ;  /* 0x0000000880807220 */ /* 0x000fe20000400000 */
[----:B------:R-:W-:Y:S01]  /*67d0*/  F2FP.SATFINITE.E4M3.F32.PACK_AB_MERGE_C R25, RZ, R134, RZ ;  /* 0x00000086ff19723e */ /* 0x000fe200048070ff */
[----:B------:R0:W-:Y:S01]  /*67e0*/  @!P5 STG.E.U8 desc[UR16][R10.64+0x1], R5 ;  /* 0x000001050a00d986 */ /* 0x0001e2000c101110 */
[----:B------:R-:W-:Y:S01]  /*67f0*/  ISETP.LT.OR P5, PT, R29, 0x9, !P1 ;  /* 0x000000091d00780c */ /* 0x000fe20004fa1670 */
[-C--:B------:R-:W-:Y:S01]  /*6800*/  FMUL R131, R131, R8.reuse ;  /* 0x0000000883837220 */ /* 0x080fe20000400000 */
[----:B------:R-:W-:Y:S01]  /*6810*/  F2FP.SATFINITE.E4M3.F32.PACK_AB_MERGE_C R137, RZ, R137, RZ ;  /* 0x00000089ff89723e */ /* 0x000fe200048070ff */
[----:B------:R-:W-:Y:S01]  /*6820*/  @!P3 STG.E.U8 desc[UR16][R6.64], R139 ;  /* 0x0000008b0600b986 */ /* 0x000fe2000c101110 */
[----:B------:R-:W-:Y:S01]  /*6830*/  ISETP.LT.OR P3, PT, R29, 0x9, !P0 ;  /* 0x000000091d00780c */ /* 0x000fe20004761670 */
[-C--:B------:R-:W-:Y:S01]  /*6840*/  FMUL R126, R126, R8.reuse ;  /* 0x000000087e7e7220 */ /* 0x080fe20000400000 */
[----:B------:R-:W-:Y:S01]  /*6850*/  F2FP.SATFINITE.E4M3.F32.PACK_AB_MERGE_C R135, RZ, R135, RZ ;  /* 0x00000087ff87723e */ /* 0x000fe200048070ff */
[-C--:B------:R-:W-:Y:S01]  /*6860*/  FMUL R129, R129, R8.reuse ;  /* 0x0000000881817220 */ /* 0x080fe20000400000 */
[----:B------:R-:W-:Y:S01]  /*6870*/  F2FP.SATFINITE.E4M3.F32.PACK_AB_MERGE_C R133, RZ, R133, RZ ;  /* 0x00000085ff85723e */ /* 0x000fe200048070ff */
[----:B------:R1:W-:Y:S01]  /*6880*/  @!P4 STG.E.U8 desc[UR16][R6.64+0x1], R25 ;  /* 0x000001190600c986 */ /* 0x0003e2000c101110 */
[C---:B------:R-:W-:Y:S01]  /*6890*/  ISETP.LT.OR P4, PT, R29.reuse, 0xa, !P0 ;  /* 0x0000000a1d00780c */ /* 0x040fe20004781670 */
[----:B------:R-:W-:Y:S01]  /*68a0*/  FMUL R124, R124, R8 ;  /* 0x000000087c7c7220 */ /* 0x000fe20000400000 */
[----:B0-----:R-:W-:Y:S01]  /*68b0*/  F2FP.SATFINITE.E4M3.F32.PACK_AB_MERGE_C R5, RZ, R132, RZ ;  /* 0x00000084ff05723e */ /* 0x001fe200048070ff */
[----:B------:R-:W-:Y:S01]  /*68c0*/  @!P5 STG.E.U8 desc[UR16][R10.64+0x8], R137 ;  /* 0x000008890a00d986 */ /* 0x000fe2000c101110 */
[----:B------:R-:W-:Y:S01]  /*68d0*/  ISETP.LT.OR P5, PT, R29, 0x11, !P1 ;  /* 0x000000111d00780c */ /* 0x000fe20004fa1670 */
[-C--:B------:R-:W-:Y:S01]  /*68e0*/  FMUL R127, R127, R8.reuse ;  /* 0x000000087f7f7220 */ /* 0x080fe20000400000 */
[----:B------:R-:W-:Y:S01]  /*68f0*/  F2FP.SATFINITE.E4M3.F32.PACK_AB_MERGE_C R131, RZ, R131, RZ ;  /* 0x00000083ff83723e */ /* 0x000fe200048070ff */
[----:B------:R0:W-:Y:S01]  /*6900*/  @!P6 STG.E.U8 desc[UR16][R10.64+0x9], R5 ;  /* 0x000009050a00e986 */ /* 0x0001e2000c101110 */
[----:B------:R-:W-:Y:S01]  /*6910*/  ISETP.LT.OR P6, PT, R29, 0x12, !P1 ;  /* 0x000000121d00780c */ /* 0x000fe20004fc1670 */
[----:B------:R-:W-:Y:S01]  /*6920*/  FMUL R122, R122, R8 ;  /* 0x000000087a7a7220 */ /* 0x000fe20000400000 */
[----:B------:R-:W-:Y:S01]  /*6930*/  F2FP.SATFINITE.E4M3.F32.PACK_AB_MERGE_C R129, RZ, R129, RZ ;  /* 0x00000081ff81723e */ /* 0x000fe200048070ff */
[----:B------:R-:W-:Y:S01]  /*6940*/  @!P3 STG.E.U8 desc[UR16][R6.64+0x8], R135 ;  /* 0x000008870600b986 */ /* 0x000fe2000c101110 */
[----:B-1----:R-:W-:Y:S01]  /*6950*/  F2FP.SATFINITE.E4M3.F32.PACK_AB_MERGE_C R25, RZ, R130, RZ ;  /* 0x00000082ff19723e */ /* 0x002fe200048070ff */
[-C--:B------:R-:W-:Y:S01]  /*6960*/  FMUL R125, R125, R8.reuse ;  /* 0x000000087d7d7220 */ /* 0x080fe20000400000 */
[C---:B------:R-:W-:Y:S01]  /*6970*/  ISETP.LT.OR P3, PT, R29.reuse, 0x11, !P0 ;  /* 0x000000111d00780c */ /* 0x040fe20004761670 */
[-C--:B------:R-:W-:Y:S01]  /*6980*/  FMUL R120, R120, R8.reuse ;  /* 0x0000000878787220 */ /* 0x080fe20000400000 */
[----:B------:R-:W-:Y:S01]  /*6990*/  F2FP.SATFINITE.E4M3.F32.PACK_AB_MERGE_C R127, RZ, R127, RZ ;  /* 0x0000007fff7f723e */ /* 0x000fe200048070ff */
[----:B------:R1:W-:Y:S01]  /*69a0*/  @!P4 STG.E.U8 desc[UR16][R6.64+0x9], R25 ;  /* 0x000009190600c986 */ /* 0x0003e2000c101110 */
[----:B------:R-:W-:Y:S01]  /*69b0*/  ISETP.LT.OR P4, PT, R29, 0x12, !P0 ;  /* 0x000000121d00780c */ /* 0x000fe20004781670 */
[----:B------:R-:W-:Y:S01]  /*69c0*/  FMUL R123, R123, R8 ;  /* 0x000000087b7b7220 */ /* 0x000fe20000400000 */
[----:B0-----:R-:W-:Y:S01]  /*69d0*/  F2FP.SATFINITE.E4M3.F32.PACK_AB_MERGE_C R5, RZ, R128, RZ ;  /* 0x00000080ff05723e */ /* 0x001fe200048070ff */
[----:B------:R-:W-:Y:S01]  /*69e0*/  @!P5 STG.E.U8 desc[UR16][R10.64+0x10], R133 ;  /* 0x000010850a00d986 */ /* 0x000fe2000c101110 */
[C---:B------:R-:W-:Y:S01]  /*69f0*/  ISETP.LT.OR P5, PT, R29.reuse, 0x19, !P1 ;  /* 0x000000191d00780c */ /* 0x040fe20004fa1670 */
[-C--:B------:R-:W-:Y:S01]  /*6a00*/  FMUL R118, R118, R8.reuse ;  /* 0x0000000876767220 */ /* 0x080fe20000400000 */
[----:B------:R-:W-:Y:S01]  /*6a10*/  F2FP.SATFINITE.E4M3.F32.PACK_AB_MERGE_C R125, RZ, R125, RZ ;  /* 0x0000007dff7d723e */ /* 0x000fe200048070ff */
[----:B------:R0:W-:Y:S01]  /*6a20*/  @!P6 STG.E.U8 desc[UR16][R10.64+0x11], R5 ;  /* 0x000011050a00e986 */ /* 0x0001e2000c101110 */
[----:B------:R-:W-:Y:S01]  /*6a30*/  ISETP.LT.OR P6, PT, R29, 0x1a, !P1 ;  /* 0x0000001a1d00780c */ /* 0x000fe20004fc1670 */
[-C--:B------:R-:W-:Y:S01]  /*6a40*/  FMUL R121, R121, R8.reuse ;  /* 0x0000000879797220 */ /* 0x080fe20000400000 */
[----:B------:R-:W-:Y:S01]  /*6a50*/  FMUL R116, R116, R8 ;  /* 0x0000000874747220 */ /* 0x000fe20000400000 */
[----:B-1----:R-:W-:Y:S01]  /*6a60*/  F2FP.SATFINITE.E4M3.F32.PACK_AB_MERGE_C R25, RZ, R126, RZ ;  /* 0x0000007eff19723e */ /* 0x002fe200048070ff */
[----:B------:R-:W-:Y:S01]  /*6a70*/  @!P3 STG.E.U8 desc[UR16][R6.64+0x10], R131 ;  /* 0x000010830600b986 */ /* 0x000fe2000c101110 */
[----:B------:R-:W-:Y:S01]  /*6a80*/  ISETP.LT.OR P3, PT, R29, 0x19, !P0 ;  /* 0x000000191d00780c */ /* 0x000fe20004761670 */
        /* <DEDUP_REMOVED lines=35> */
[----:B------:R-:W-:Y:S01]  /*6cc0*/  ISETP.LT.OR P3, PT, R29, 0x29, !P0 ;  /* 0x000000291d00780c */ /* 0x000fe20004761670 */
[-C--:B------:R-:W-:Y:S01]  /*6cd0*/  FMUL R109, R109, R8.reuse ;  /* 0x000000086d6d7220 */ /* 0x080fe20000400000 */
[-C--:B------:R-:W-:Y:S01]  /*6ce0*/  FMUL R104, R104, R8.reuse ;  /* 0x0000000868687220 */ /* 0x080fe20000400000 */
        /* <DEDUP_REMOVED lines=104> */
[----:B------:R-:W-:-:S02]  /*7370*/  ISETP.LT.OR P3, PT, R29, 0x59, !P0 ;  /* 0x000000591d00780c */ /* 0x000fc40004761670 */
[----:B------:R-:W-:Y:S01]  /*7380*/  F2FP.SATFINITE.E4M3.F32.PACK_AB_MERGE_C R19, RZ, R19, RZ ;  /* 0x00000013ff13723e */ /* 0x000fe200048070ff */
[----:B------:R1:W-:Y:S01]  /*7390*/  @!P4 STG.E.U8 desc[UR16][R6.64+0x51], R25 ;  /* 0x000051190600c986 */ /* 0x0003e2000c101110 */
[C---:B------:R-:W-:Y:S02]  /*73a0*/  ISETP.LT.OR P4, PT, R29.reuse, 0x5a, !P0 ;  /* 0x0000005a1d00780c */ /* 0x040fe40004781670 */
[----:B0-----:R-:W-:Y:S01]  /*73b0*/  F2FP.SATFINITE.E4M3.F32.PACK_AB_MERGE_C R5, RZ, R92, RZ ;  /* 0x0000005cff05723e */ /* 0x001fe200048070ff */
[----:B------:R-:W-:Y:S01]  /*73c0*/  @!P5 STG.E.U8 desc[UR16][R10.64+0x58], R97 ;  /* 0x000058610a00d986 */ /* 0x000fe2000c101110 */
[C---:B------:R-:W-:Y:S02]  /*73d0*/  ISETP.LT.OR P5, PT, R29.reuse, 0x61, !P1 ;  /* 0x000000611d00780c */ /* 0x040fe40004fa1670 */
[----:B------:R-:W-:Y:S01]  /*73e0*/  F2FP.SATFINITE.E4M3.F32.PACK_AB_MERGE_C R13, RZ, R13, RZ ;  /* 0x0000000dff0d723e */ /* 0x000fe200048070ff */
[----:B------:R0:W-:Y:S01]  /*73f0*/  @!P6 STG.E.U8 desc[UR16][R10.64+0x59], R5 ;  /* 0x000059050a00e986 */ /* 0x0001e2000c101110 */
[----:B------:R-:W-:-:S02]  /*7400*/  ISETP.LT.OR P6, PT, R29, 0x62, !P1 ;  /* 0x000000621d00780c */ /* 0x000fc40004fc1670 */
[----:B------:R-:W-:Y:S01]  /*7410*/  F2FP.SATFINITE.E4M3.F32.PACK_AB_MERGE_C R15, RZ, R15, RZ ;  /* 0x0000000fff0f723e */ /* 0x000fe200048070ff */
[----:B------:R-:W-:Y:S01]  /*7420*/  @!P3 STG.E.U8 desc[UR16][R6.64+0x58], R95 ;  /* 0x0000585f0600b986 */ /* 0x000fe2000c101110 */
[----:B-1----:R-:W-:Y:S02]  /*7430*/  F2FP.SATFINITE.E4M3.F32.PACK_AB_MERGE_C R25, RZ, R90, RZ ;  /* 0x0000005aff19723e */ /* 0x002fe400048070ff */
[----:B------:R-:W-:-:S03]  /*7440*/  ISETP.LT.OR P3, PT, R29, 0x61, !P0 ;  /* 0x000000611d00780c */ /* 0x000fc60004761670 */
[----:B------:R1:W-:Y:S01]  /*7450*/  @!P4 STG.E.U8 desc[UR16][R6.64+0x59], R25 ;  /* 0x000059190600c986 */ /* 0x0003e2000c101110 */
[C---:B------:R-:W-:Y:S02]  /*7460*/  ISETP.LT.OR P4, PT, R29.reuse, 0x62, !P0 ;  /* 0x000000621d00780c */ /* 0x040fe40004781670 */
[----:B0-----:R-:W-:Y:S01]  /*7470*/  F2FP.SATFINITE.E4M3.F32.PACK_AB_MERGE_C R5, RZ, R88, RZ ;  /* 0x00000058ff05723e */ /* 0x001fe200048070ff */
[----:B------:R-:W-:Y:S01]  /*7480*/  @!P5 STG.E.U8 desc[UR16][R10.64+0x60], R93 ;  /* 0x0000605d0a00d986 */ /* 0x000fe2000c101110 */
[----:B------:R-:W-:-:S03]  /*7490*/  ISETP.LT.OR P5, PT, R29, 0x69, !P1 ;  /* 0x000000691d00780c */ /* 0x000fc60004fa1670 */
[----:B------:R0:W-:Y:S01]  /*74a0*/  @!P6 STG.E.U8 desc[UR16][R10.64+0x61], R5 ;  /* 0x000061050a00e986 */ /* 0x0001e2000c101110 */
[C---:B------:R-:W-:Y:S02]  /*74b0*/  ISETP.LT.OR P6, PT, R29.reuse, 0x6a, !P1 ;  /* 0x0000006a1d00780c */ /* 0x040fe40004fc1670 */
[----:B-1----:R-:W-:Y:S01]  /*74c0*/  F2FP.SATFINITE.E4M3.F32.PACK_AB_MERGE_C R25, RZ, R22, RZ ;  /* 0x00000016ff19723e */ /* 0x002fe200048070ff */
[----:B------:R-:W-:Y:S01]  /*74d0*/  @!P3 STG.E.U8 desc[UR16][R6.64+0x60], R91 ;  /* 0x0000605b0600b986 */ /* 0x000fe2000c101110 */
        /* <DEDUP_REMOVED lines=11> */
[----:B------:R-:W-:Y:S01]  /*7590*/  @!P4 STG.E.U8 desc[UR16][R6.64+0x69], R25 ;  /* 0x000069190600c986 */ /* 0x000fe2000c101110 */
[C---:B------:R-:W-:Y:S02]  /*75a0*/  ISETP.LT.OR P4, PT, R29.reuse, 0x79, !P1 ;  /* 0x000000791d00780c */ /* 0x040fe40004f81670 */
[C---:B------:R-:W-:Y:S01]  /*75b0*/  ISETP.LT.OR P1, PT, R29.reuse, 0x7a, !P1 ;  /* 0x0000007a1d00780c */ /* 0x040fe20004f21670 */
[----:B------:R1:W-:Y:S01]  /*75c0*/  @!P5 STG.E.U8 desc[UR16][R10.64+0x70], R21 ;  /* 0x000070150a00d986 */ /* 0x0003e2000c101110 */
[C---:B------:R-:W-:Y:S02]  /*75d0*/  ISETP.LT.OR P5, PT, R29.reuse, 0x72, !P0 ;  /* 0x000000721d00780c */ /* 0x040fe400047a1670 */
[----:B0-----:R-:W-:Y:S01]  /*75e0*/  F2FP.SATFINITE.E4M3.F32.PACK_AB_MERGE_C R5, RZ, R16, RZ ;  /* 0x00000010ff05723e */ /* 0x001fe200048070ff */
[----:B------:R0:W-:Y:S01]  /*75f0*/  @!P6 STG.E.U8 desc[UR16][R10.64+0x71], R17 ;  /* 0x000071110a00e986 */ /* 0x0001e2000c101110 */
[C---:B------:R-:W-:Y:S02]  /*7600*/  ISETP.LT.OR P6, PT, R29.reuse, 0x79, !P0 ;  /* 0x000000791d00780c */ /* 0x040fe400047c1670 */
[----:B------:R-:W-:Y:S01]  /*7610*/  ISETP.LT.OR P0, PT, R29, 0x7a, !P0 ;  /* 0x0000007a1d00780c */ /* 0x000fe20004701670 */
[----:B------:R2:W-:Y:S01]  /*7620*/  @!P3 STG.E.U8 desc[UR16][R6.64+0x70], R19 ;  /* 0x000070130600b986 */ /* 0x0005e2000c101110 */
[----:B-1----:R-:W-:-:S05]  /*7630*/  F2FP.SATFINITE.E4M3.F32.PACK_AB_MERGE_C R21, RZ, R14, RZ ;  /* 0x0000000eff15723e */ /* 0x002fca00048070ff */
[----:B------:R2:W-:Y:S01]  /*7640*/  @!P5 STG.E.U8 desc[UR16][R6.64+0x71], R5 ;  /* 0x000071050600d986 */ /* 0x0005e2000c101110 */
[----:B0-----:R-:W-:-:S03]  /*7650*/  F2FP.SATFINITE.E4M3.F32.PACK_AB_MERGE_C R17, RZ, R12, RZ ;  /* 0x0000000cff11723e */ /* 0x001fc600048070ff */
[----:B------:R2:W-:Y:S04]  /*7660*/  @!P4 STG.E.U8 desc[UR16][R10.64+0x78], R13 ;  /* 0x0000780d0a00c986 */ /* 0x0005e8000c101110 */
[----:B------:R2:W-:Y:S04]  /*7670*/  @!P1 STG.E.U8 desc[UR16][R10.64+0x79], R17 ;  /* 0x000079110a009986 */ /* 0x0005e8000c101110 */
[----:B------:R2:W-:Y:S04]  /*7680*/  @!P6 STG.E.U8 desc[UR16][R6.64+0x78], R15 ;  /* 0x0000780f0600e986 */ /* 0x0005e8000c101110 */
[----:B------:R2:W-:Y:S02]  /*7690*/  @!P0 STG.E.U8 desc[UR16][R6.64+0x79], R21 ;  /* 0x0000791506008986 */ /* 0x0005e4000c101110 */
.L_x_161:
[----:B------:R-:W-:Y:S05]  /*76a0*/  BSYNC B0 ;  /* 0x0000000000007941 */ /* 0x000fea0003800000 */
.L_x_31:
[----:B------:R-:W-:Y:S01]  /*76b0*/  ULDC UR6, c[0x0][0xc] ;  /* 0x0000030000067ab9 */ /* 0x000fe20000000800 */
[----:B------:R-:W-:Y:S01]  /*76c0*/  ULDC UR7, c[0x0][0x10] ;  /* 0x0000040000077ab9 */ /* 0x000fe20000000800 */
[----:B--2-45:R-:W2:Y:S01]  /*76d0*/  LDC R5, c[0x0][0x14] ;  /* 0x00000500ff057b82 */ /* 0x034ea20000000800 */
[----:B------:R-:W-:Y:S01]  /*76e0*/  UIMAD.WIDE.U32 UR6, UR6, UR7, URZ ;  /* 0x00000007060672a5 */ /* 0x000fe2000f8e003f */
[----:B0-----:R-:W-:Y:S01]  /*76f0*/  PRMT R6, RZ, 0x7610, R6 ;  /* 0x00007610ff067816 */ /* 0x001fe20000000006 */
[----:B------:R-:W-:-:S04]  /*7700*/  IMAD.MOV.U32 R7, RZ, RZ, -0x1 ;  /* 0xffffffffff077424 */ /* 0x000fc800078e00ff */
[----:B--2---:R-:W-:-:S04]  /*7710*/  IMAD.WIDE.U32 R2, R5, UR6, R2 ;  /* 0x0000000605027c25 */ /* 0x004fc8000f8e0002 */
[----:B------:R-:W-:Y:S01]  /*7720*/  IMAD R5, R5, UR7, RZ ;  /* 0x0000000705057c24 */ /* 0x000fe2000f8e02ff */
[----:B------:R-:W-:Y:S02]  /*7730*/  ULDC.64 UR6, c[0x0][0x650] ;  /* 0x0001940000067ab9 */ /* 0x000fe40000000a00 */
[----:B------:R-:W-:Y:S01]  /*7740*/  ISETP.GE.U32.AND P0, PT, R2, UR6, PT ;  /* 0x0000000602007c0c */ /* 0x000fe2000bf06070 */
[----:B------:R-:W-:Y:S02]  /*7750*/  IMAD.IADD R3, R3, 0x1, R5 ;  /* 0x0000000103037824 */ /* 0x000fe400078e0205 */
[----:B------:R-:W-:-:S03]  /*7760*/  IMAD.MOV.U32 R5, RZ, RZ, -0x1 ;  /* 0xffffffffff057424 */ /* 0x000fc600078e00ff */
[----:B------:R-:W-:-:S13]  /*7770*/  ISETP.GE.U32.AND.EX P0, PT, R3, UR7, PT, P0 ;  /* 0x0000000703007c0c */ /* 0x000fda000bf06100 */
[----:B------:R-:W-:Y:S05]  /*7780*/  @P0 BRA `(.L_x_162) ;  /* 0x0000000400600947 */ /* 0x000fea0003800000 */
[----:B------:R-:W0:Y:S01]  /*7790*/  S2R R20, SR_CTAID.X ;  /* 0x0000000000147919 */ /* 0x000e220000002500 */
[----:B------:R-:W2:Y:S01]  /*77a0*/  LDC.64 R14, c[0x0][0x628] ;  /* 0x00018a00ff0e7b82 */ /* 0x000ea20000000a00 */
[----:B------:R-:W-:Y:S01]  /*77b0*/  ULDC UR6, c[0x0][0x150] ;  /* 0x0000540000067ab9 */ /* 0x000fe20000000800 */
[----:B------:R-:W-:Y:S01]  /*77c0*/  IMAD.MOV.U32 R12, RZ, RZ, R2 ;  /* 0x000000ffff0c7224 */ /* 0x000fe200078e0002 */
[----:B------:R-:W4:Y:S01]  /*77d0*/  S2R R22, SR_CTAID.Y ;  /* 0x0000000000167919 */ /* 0x000f220000002600 */
[----:B------:R-:W-:-:S04]  /*77e0*/  IMAD.MOV.U32 R13, RZ, RZ, R3 ;  /* 0x000000ffff0d7224 */ /* 0x000fc800078e0003 */
[----:B------:R-:W1:Y:S08]  /*77f0*/  LDC R23, c[0x0][0x144] ;  /* 0x00005100ff177b82 */ /* 0x000e700000000800 */
[----:B------:R-:W1:Y:S08]  /*7800*/  LDC R16, c[0x0][0x630] ;  /* 0x00018c00ff107b82 */ /* 0x000e700000000800 */
[----:B------:R-:W1:Y:S01]  /*7810*/  LDC.64 R18, c[0x0][0x620] ;  /* 0x00018800ff127b82 */ /* 0x000e620000000a00 */
[----:B--2---:R-:W-:-:S04]  /*7820*/  ISETP.NE.U32.AND P0, PT, R14, RZ, PT ;  /* 0x000000ff0e00720c */ /* 0x004fc80003f05070 */
[----:B------:R-:W-:Y:S02]  /*7830*/  ISETP.NE.AND.EX P0, PT, R15, RZ, PT, P0 ;  /* 0x000000ff0f00720c */ /* 0x000fe40003f05300 */
[----:B0-----:R-:W-:-:S05]  /*7840*/  I2FP.F32.U32 R5, R20 ;  /* 0x0000001400057245 */ /* 0x001fca0000201000 */
[----:B------:R-:W-:-:S04]  /*7850*/  FMUL R5, R5, UR6 ;  /* 0x0000000605057c20 */ /* 0x000fc80008400000 */
[----:B------:R0:W2:Y:S02]  /*7860*/  F2I.U32.TRUNC.NTZ R21, R5 ;  /* 0x0000000500157305 */ /* 0x0000a4000020f000 */
[----:B----4-:R-:W-:Y:S05]  /*7870*/  @!P0 BRA `(.L_x_163) ;  /* 0x0000000000288947 */ /* 0x010fea0003800000 */
[----:B0-----:R-:W0:Y:S02]  /*7880*/  LDC R5, c[0x0][0x634] ;  /* 0x00018d00ff057b82 */ /* 0x001e240000000800 */
        /* <DEDUP_REMOVED lines=9> */
.L_x_163:
[-CC-:B-1----:R-:W-:Y:S01]  /*7920*/  SHF.R.U64 R17, R12, R16.reuse, R13.reuse ;  /* 0x000000100c117219 */ /* 0x182fe2000000120d */
[----:B------:R-:W1:Y:S01]  /*7930*/  LDC.64 R28, c[0x0][0x640] ;  /* 0x00019000ff1c7b82 */ /* 0x000e620000000a00 */
[----:B0-----:R-:W-:Y:S01]  /*7940*/  SHF.R.U32.HI R5, RZ, R16, R13 ;  /* 0x00000010ff057219 */ /* 0x001fe2000001160d */
[----:B--2---:R-:W-:Y:S01]  /*7950*/  IMAD.MOV R21, RZ, RZ, -R21 ;  /* 0x000000ffff157224 */ /* 0x004fe200078e0a15 */
[----:B------:R-:W-:Y:S01]  /*7960*/  IADD3 R11, P0, RZ, -R17, RZ ;  /* 0x80000011ff0b7210 */ /* 0x000fe20007f1e0ff */
[----:B------:R-:W-:Y:S02]  /*7970*/  ULDC UR6, c[0x0][0x154] ;  /* 0x0000550000067ab9 */ /* 0x000fe40000000800 */
[----:B------:R-:W-:Y:S02]  /*7980*/  IMAD R23, R23, R21, R20 ;  /* 0x0000001517177224 */ /* 0x000fe400078e0214 */
[----:B------:R-:W0:Y:S01]  /*7990*/  LDC R12, c[0x0][0x618] ;  /* 0x00018600ff0c7b82 */ /* 0x000e220000000800 */
[----:B------:R-:W-:-:S02]  /*79a0*/  IMAD.X R5, RZ, RZ, ~R5, P0 ;  /* 0x000000ffff057224 */ /* 0x000fc400000e0e05 */
[----:B------:R-:W-:-:S04]  /*79b0*/  IMAD.WIDE.U32 R6, R11, R18, R2 ;  /* 0x000000120b067225 */ /* 0x000fc800078e0002 */
[----:B------:R-:W-:Y:S01]  /*79c0*/  IMAD R10, R5, R18, RZ ;  /* 0x00000012050a7224 */ /* 0x000fe200078e02ff */
[----:B------:R-:W2:Y:S03]  /*79d0*/  LDC R24, c[0x0][0x608] ;  /* 0x00018200ff187b82 */ /* 0x000ea60000000800 */
[----:B------:R-:W-:Y:S02]  /*79e0*/  IMAD R5, R11, R19, R10 ;  /* 0x000000130b057224 */ /* 0x000fe400078e020a */
[----:B------:R-:W-:Y:S02]  /*79f0*/  IMAD.MOV.U32 R11, RZ, RZ, 0x1 ;  /* 0x00000001ff0b7424 */ /* 0x000fe400078e00ff */
[----:B------:R-:W-:Y:S01]  /*7a00*/  IMAD.IADD R5, R7, 0x1, R5 ;  /* 0x0000000107057824 */ /* 0x000fe200078e0205 */
[----:B---3--:R-:W3:Y:S01]  /*7a10*/  LDC R26, c[0x0][0x658] ;  /* 0x00019600ff1a7b82 */ /* 0x008ee20000000800 */
[----:B------:R-:W-:-:S02]  /*7a20*/  I2FP.F32.U32 R7, R22 ;  /* 0x0000001600077245 */ /* 0x000fc40000201000 */
[----:B-1----:R-:W-:-:S03]  /*7a30*/  ISETP.NE.U32.AND P0, PT, R28, RZ, PT ;  /* 0x000000ff1c00720c */ /* 0x002fc60003f05070 */
[----:B------:R-:W-:Y:S01]  /*7a40*/  FMUL R10, R7, UR6 ;  /* 0x00000006070a7c20 */ /* 0x000fe20008400000 */
[----:B------:R-:W-:Y:S01]  /*7a50*/  ISETP.NE.AND.EX P0, PT, R29, RZ, PT, P0 ;  /* 0x000000ff1d00720c */ /* 0x000fe20003f05300 */
[----:B------:R-:W1:Y:S01]  /*7a60*/  LDC R21, c[0x0][0x148] ;  /* 0x00005200ff157b82 */ /* 0x000e620000000800 */
[-CC-:B0-----:R-:W-:Y:S01]  /*7a70*/  SHF.R.U64 R16, R6, R12.reuse, R5.reuse ;  /* 0x0000000c06107219 */ /* 0x181fe20000001205 */
[----:B------:R0:W4:Y:S01]  /*7a80*/  F2I.U32.TRUNC.NTZ R18, R10 ;  /* 0x0000000a00127305 */ /* 0x000122000020f000 */
[----:B------:R-:W-:Y:S01]  /*7a90*/  SHF.R.U32.HI R5, RZ, R12, R5 ;  /* 0x0000000cff057219 */ /* 0x000fe20000011605 */
[----:B------:R-:W-:-:S04]  /*7aa0*/  IMAD.MOV.U32 R7, RZ, RZ, -0x1 ;  /* 0xffffffffff077424 */ /* 0x000fc800078e00ff */
[----:B------:R-:W0:Y:S01]  /*7ab0*/  LDC R20, c[0x0][0x600] ;  /* 0x00018000ff147b82 */ /* 0x000e220000000800 */
[-CC-:B--2---:R-:W-:Y:S02]  /*7ac0*/  SHF.R.U64 R14, R16, R24.reuse, R5.reuse ;  /* 0x00000018100e7219 */ /* 0x184fe40000001205 */
[----:B------:R-:W-:-:S05]  /*7ad0*/  SHF.R.U32.HI R5, RZ, R24, R5 ;  /* 0x00000018ff057219 */ /* 0x000fca0000011605 */
[----:B------:R-:W2:Y:S01]  /*7ae0*/  LDC R27, c[0x0][0x648] ;  /* 0x00019200ff1b7b82 */ /* 0x000ea20000000800 */
[-C--:B---3--:R-:W-:Y:S02]  /*7af0*/  SHF.L.U32 R6, R7, R26.reuse, RZ ;  /* 0x0000001a07067219 */ /* 0x088fe400000006ff */
[-CC-:B------:R-:W-:Y:S02]  /*7b00*/  SHF.R.U64 R19, R14, R26.reuse, R5.reuse ;  /* 0x0000001a0e137219 */ /* 0x180fe40000001205 */
[----:B------:R-:W-:Y:S02]  /*7b10*/  SHF.R.U32.HI R7, RZ, R26, R5 ;  /* 0x0000001aff077219 */ /* 0x000fe40000011605 */
[----:B------:R-:W-:Y:S01]  /*7b20*/  LOP3.LUT R25, RZ, R6, RZ, 0x33, !PT ;  /* 0x00000006ff197212 */ /* 0x000fe200078e33ff */
[----:B------:R-:W3:Y:S01]  /*7b30*/  LDC R30, c[0x0][0x638] ;  /* 0x00018e00ff1e7b82 */ /* 0x000ee20000000800 */
[----:B------:R-:W-:Y:S01]  /*7b40*/  SHF.L.U32 R26, R11, R26, RZ ;  /* 0x0000001a0b1a7219 */ /* 0x000fe200000006ff */
[----:B------:R-:W-:-:S06]  /*7b50*/  IMAD.MOV.U32 R6, RZ, RZ, R19 ;  /* 0x000000ffff067224 */ /* 0x000fcc00078e0013 */
[----:B------:R-:W0:Y:S01]  /*7b60*/  LDC R31, c[0x0][0x610] ;  /* 0x00018400ff1f7b82 */ /* 0x000e220000000800 */
[----:B----4-:R-:W-:Y:S05]  /*7b70*/  @!P0 BRA `(.L_x_164) ;  /* 0x0000000000288947 */ /* 0x010fea0003800000 */
[----:B------:R-:W4:Y:S02]  /*7b80*/  LDC R6, c[0x0][0x64c] ;  /* 0x00019300ff067b82 */ /* 0x000f240000000800 */
[----:B----4-:R-:W-:-:S05]  /*7b90*/  IADD3 R5, P0, R19, R6, RZ ;  /* 0x0000000613057210 */ /* 0x010fca0007f1e0ff */
[----:B------:R-:W-:-:S04]  /*7ba0*/  IMAD.X R15, RZ, RZ, R7, P0 ;  /* 0x000000ffff0f7224 */ /* 0x000fc800000e0607 */
[----:B------:R-:W-:-:S04]  /*7bb0*/  IMAD.WIDE.U32 R6, R15, R28, RZ ;  /* 0x0000001c0f067225 */ /* 0x000fc800078e00ff */
[----:B0-----:R-:W-:-:S04]  /*7bc0*/  IMAD.WIDE.U32 R10, P0, R5, R29, R6 ;  /* 0x0000001d050a7225 */ /* 0x001fc80007800006 */
[----:B------:R-:W-:-:S04]  /*7bd0*/  IMAD.WIDE.U32 R6, R5, R28, RZ ;  /* 0x0000001c05067225 */ /* 0x000fc800078e00ff */
[----:B------:R-:W-:Y:S01]  /*7be0*/  IMAD.X R13, RZ, RZ, RZ, P0 ;  /* 0x000000ffff0d7224 */ /* 0x000fe200000e06ff */
[----:B------:R-:W-:Y:S01]  /*7bf0*/  IADD3 RZ, P0, R7, R10, RZ ;  /* 0x0000000a07ff7210 */ /* 0x000fe20007f1e0ff */
[----:B------:R-:W-:-:S04]  /*7c00*/  IMAD.MOV.U32 R12, RZ, RZ, R11 ;  /* 0x000000ffff0c7224 */ /* 0x000fc800078e000b */
[----:B------:R-:W-:-:S08]  /*7c10*/  IMAD.WIDE.U32.X R6, R15, R29, R12, P0 ;  /* 0x0000001d0f067225 */ /* 0x000fd000000e040c */
.L_x_164:
[----:B--2---:R-:W-:Y:S01]  /*7c20*/  SHF.R.U64 R5, R6, R27, R7 ;  /* 0x0000001b06057219 */ /* 0x004fe20000001207 */
[----:B0-----:R-:W-:Y:S01]  /*7c30*/  VIADD R7, R20, 0xffffffff ;  /* 0xffffffff14077836 */ /* 0x001fe20000000000 */
[----:B------:R-:W-:Y:S01]  /*7c40*/  LOP3.LUT R28, R14, R25, RZ, 0xc0, !PT ;  /* 0x000000190e1c7212 */ /* 0x000fe200078ec0ff */
[----:B------:R-:W-:Y:S02]  /*7c50*/  IMAD.MOV R18, RZ, RZ, -R18 ;  /* 0x000000ffff127224 */ /* 0x000fe400078e0a12 */
[----:B------:R-:W-:Y:S01]  /*7c60*/  IMAD.MOV R6, RZ, RZ, -R5 ;  /* 0x000000ffff067224 */ /* 0x000fe200078e0a05 */
[----:B------:R-:W-:Y:S01]  /*7c70*/  LOP3.LUT R16, R16, R7, RZ, 0xc0, !PT ;  /* 0x0000000710107212 */ /* 0x000fe200078ec0ff */
[----:B------:R-:W-:Y:S02]  /*7c80*/  IMAD R28, R26, R5, R28 ;  /* 0x000000051a1c7224 */ /* 0x000fe400078e021c */
[----:B-1----:R-:W-:Y:S02]  /*7c90*/  @P2 IMAD R23, R21, R18, R22 ;  /* 0x0000001215172224 */ /* 0x002fe400078e0216 */
[----:B---3--:R-:W-:-:S02]  /*7ca0*/  IMAD R5, R6, R30, R19 ;  /* 0x0000001e06057224 */ /* 0x008fc400078e0213 */
[----:B------:R-:W-:Y:S02]  /*7cb0*/  IMAD R28, R28, R31, R23 ;  /* 0x0000001f1c1c7224 */ /* 0x000fe400078e0217 */
[----:B------:R-:W-:Y:S02]  /*7cc0*/  IMAD R5, R5, R20, R16 ;  /* 0x0000001405057224 */ /* 0x000fe400078e0210 */
[----:B------:R-:W-:-:S03]  /*7cd0*/  IMAD.MOV.U32 R6, RZ, RZ, 0x1 ;  /* 0x00000001ff067424 */ /* 0x000fc600078e00ff */
[----:B------:R-:W-:Y:S02]  /*7ce0*/  SEL R7, R5, R28, !P2 ;  /* 0x0000001c05077207 */ /* 0x000fe40005000000 */
[----:B------:R-:W-:Y:S01]  /*7cf0*/  SEL R28, R28, R5, !P2 ;  /* 0x000000051c1c7207 */ /* 0x000fe20005000000 */
[----:B------:R-:W-:-:S07]  /*7d00*/  IMAD.MOV.U32 R5, RZ, RZ, R17 ;  /* 0x000000ffff057224 */ /* 0x000fce00078e0011 */
.L_x_162:
[----:B------:R-:W-:Y:S01]  /*7d10*/  LOP3.LUT P0, RZ, R6, 0xff, RZ, 0xc0, !PT ;  /* 0x000000ff06ff7812 */ /* 0x000fe2000780c0ff */
[----:B------:R-:W-:-:S12]  /*7d20*/  IMAD.MOV.U32 R6, RZ, RZ, R28 ;  /* 0x000000ffff067224 */ /* 0x000fd800078e001c */
[----:B------:R-:W-:Y:S05]  /*7d30*/  @P0 BRA `(.L_x_165) ;  /* 0xffffff9000900947 */ /* 0x000fea000383ffff */
[----:B------:R-:W-:Y:S05]  /*7d40*/  EXIT ;  /* 0x000000000000794d */ /* 0x000fea0003800000 */
.L_x_3:
[----:B0-----:R-:W-:Y:S01]  /*7d50*/  ULDC.64 UR4, c[0x0][0x650] ;  /* 0x0001940000047ab9 */ /* 0x001fe20000000a00 */
        /* <DEDUP_REMOVED lines=25> */
.L_x_167:
[--C-:B------:R-:W-:Y:S01]  /*7ef0*/  SHF.R.U64 R16, R14, R18, R15.reuse ;  /* 0x000000120e107219 */ /* 0x100fe2000000120f */
[----:B------:R-:W0:Y:S01]  /*7f00*/  LDC R22, c[0x0][0x618] ;  /* 0x00018600ff167b82 */ /* 0x000e220000000800 */
[----:B------:R-:W-:Y:S01]  /*7f10*/  I2FP.F32.U32 R7, R8 ;  /* 0x0000000800077245 */ /* 0x000fe20000201000 */
[----:B------:R-:W-:Y:S01]  /*7f20*/  ULDC UR4, c[0x0][0x150] ;  /* 0x0000540000047ab9 */ /* 0x000fe20000000800 */
[----:B------:R-:W-:Y:S02]  /*7f30*/  SHF.R.U32.HI R6, RZ, R18, R15 ;  /* 0x00000012ff067219 */ /* 0x000fe4000001160f */
[----:B------:R-:W-:Y:S01]  /*7f40*/  IADD3 R9, P0, RZ, -R16, RZ ;  /* 0x80000010ff097210 */ /* 0x000fe20007f1e0ff */
[----:B------:R-:W-:Y:S01]  /*7f50*/  FMUL R13, R7, UR4 ;  /* 0x00000004070d7c20 */ /* 0x000fe20008400000 */
[----:B------:R-:W-:Y:S01]  /*7f60*/  ULDC UR4, c[0x0][0x154] ;  /* 0x0000550000047ab9 */ /* 0x000fe20000000800 */
[----:B------:R-:W1:Y:S02]  /*7f70*/  LDC.64 R24, c[0x0][0x640] ;  /* 0x00019000ff187b82 */ /* 0x000e640000000a00 */
[----:B------:R-:W-:-:S02]  /*7f80*/  IMAD.X R11, RZ, RZ, ~R6, P0 ;  /* 0x000000ffff0b7224 */ /* 0x000fc400000e0e06 */
[----:B------:R-:W2:Y:S01]  /*7f90*/  F2I.U32.TRUNC.NTZ R13, R13 ;  /* 0x0000000d000d7305 */ /* 0x000ea2000020f000 */
[----:B------:R-:W-:-:S03]  /*7fa0*/  IMAD.WIDE.U32 R6, R9, R20, R2 ;  /* 0x0000001409067225 */ /* 0x000fc600078e0002 */
[----:B------:R-:W3:Y:S01]  /*7fb0*/  LDC R15, c[0x0][0x144] ;  /* 0x00005100ff0f7b82 */ /* 0x000ee20000000800 */
[----:B------:R-:W-:-:S04]  /*7fc0*/  IMAD R12, R11, R20, RZ ;  /* 0x000000140b0c7224 */ /* 0x000fc800078e02ff */
[----:B------:R-:W-:Y:S02]  /*7fd0*/  IMAD R9, R9, R21, R12 ;  /* 0x0000001509097224 */ /* 0x000fe400078e020c */
[----:B------:R-:W-:Y:S01]  /*7fe0*/  IMAD.MOV.U32 R12, RZ, RZ, -0x1 ;  /* 0xffffffffff0c7424 */ /* 0x000fe200078e00ff */
[----:B------:R-:W4:Y:S01]  /*7ff0*/  LDC R18, c[0x0][0x608] ;  /* 0x00018200ff127b82 */ /* 0x000f220000000800 */
[----:B------:R-:W-:Y:S01]  /*8000*/  IMAD.IADD R7, R7, 0x1, R9 ;  /* 0x0000000107077824 */ /* 0x000fe200078e0209 */
[----:B------:R-:W-:-:S04]  /*8010*/  I2FP.F32.U32 R9, R10 ;  /* 0x0000000a00097245 */ /* 0x000fc80000201000 */
[-C--:B0-----:R-:W-:Y:S01]  /*8020*/  SHF.R.U64 R14, R6, R22.reuse, R7 ;  /* 0x00000016060e7219 */ /* 0x081fe20000001207 */
[----:B--2---:R-:W-:Y:S01]  /*8030*/  IMAD.MOV R6, RZ, RZ, -R13 ;  /* 0x000000ffff067224 */ /* 0x004fe200078e0a0d */
[----:B------:R-:W0:Y:S01]  /*8040*/  LDC R11, c[0x0][0x658] ;  /* 0x00019600ff0b7b82 */ /* 0x000e220000000800 */
[----:B-1----:R-:W-:Y:S01]  /*8050*/  ISETP.NE.U32.AND P0, PT, R24, RZ, PT ;  /* 0x000000ff1800720c */ /* 0x002fe20003f05070 */
[----:B------:R-:W-:Y:S01]  /*8060*/  FMUL R9, R9, UR4 ;  /* 0x0000000409097c20 */ /* 0x000fe20008400000 */
[----:B------:R-:W-:Y:S02]  /*8070*/  SHF.R.U32.HI R7, RZ, R22, R7 ;  /* 0x00000016ff077219 */ /* 0x000fe40000011607 */
[----:B------:R-:W-:-:S03]  /*8080*/  ISETP.NE.AND.EX P0, PT, R25, RZ, PT, P0 ;  /* 0x000000ff1900720c */ /* 0x000fc60003f05300 */
[----:B------:R-:W1:Y:S01]  /*8090*/  LDC R21, c[0x0][0x148] ;  /* 0x00005200ff157b82 */ /* 0x000e620000000800 */
[----:B---3--:R-:W-:Y:S02]  /*80a0*/  IMAD R22, R15, R6, R8 ;  /* 0x000000060f167224 */ /* 0x008fe400078e0208 */
[----:B------:R-:W-:-:S05]  /*80b0*/  IMAD.MOV.U32 R8, RZ, RZ, 0x1 ;  /* 0x00000001ff087424 */ /* 0x000fca00078e00ff */
[----:B------:R-:W2:Y:S01]  /*80c0*/  LDC R20, c[0x0][0x600] ;  /* 0x00018000ff147b82 */ /* 0x000ea20000000800 */
[-CC-:B----4-:R-:W-:Y:S02]  /*80d0*/  SHF.R.U64 R17, R14, R18.reuse, R7.reuse ;  /* 0x000000120e117219 */ /* 0x190fe40000001207 */
[----:B------:R-:W-:Y:S02]  /*80e0*/  SHF.R.U32.HI R6, RZ, R18, R7 ;  /* 0x00000012ff067219 */ /* 0x000fe40000011607 */
[----:B------:R3:W4:Y:S03]  /*80f0*/  F2I.U32.TRUNC.NTZ R18, R9 ;  /* 0x0000000900127305 */ /* 0x000726000020f000 */
[----:B------:R-:W1:Y:S01]  /*8100*/  LDC R23, c[0x0][0x648] ;  /* 0x00019200ff177b82 */ /* 0x000e620000000800 */
[-C--:B0-----:R-:W-:Y:S02]  /*8110*/  SHF.R.U64 R19, R17, R11.reuse, R6 ;  /* 0x0000000b11137219 */ /* 0x081fe40000001206 */
[----:B------:R-:W-:-:S02]  /*8120*/  SHF.L.U32 R12, R12, R11, RZ ;  /* 0x0000000b0c0c7219 */ /* 0x000fc400000006ff */
[-C--:B------:R-:W-:Y:S01]  /*8130*/  SHF.R.U32.HI R7, RZ, R11.reuse, R6 ;  /* 0x0000000bff077219 */ /* 0x080fe20000011606 */
[----:B------:R-:W-:Y:S01]  /*8140*/  IMAD.MOV.U32 R6, RZ, RZ, R19 ;  /* 0x000000ffff067224 */ /* 0x000fe200078e0013 */
[----:B------:R-:W-:Y:S01]  /*8150*/  SHF.L.U32 R27, R8, R11, RZ ;  /* 0x0000000b081b7219 */ /* 0x000fe200000006ff */
[----:B------:R-:W0:Y:S01]  /*8160*/  LDC R26, c[0x0][0x638] ;  /* 0x00018e00ff1a7b82 */ /* 0x000e220000000800 */
[----:B------:R-:W-:-:S07]  /*8170*/  LOP3.LUT R28, RZ, R12, RZ, 0x33, !PT ;  /* 0x0000000cff1c7212 */ /* 0x000fce00078e33ff */
[----:B------:R-:W0:Y:S01]  /*8180*/  LDC R29, c[0x0][0x610] ;  /* 0x00018400ff1d7b82 */ /* 0x000e220000000800 */
[----:B---34-:R-:W-:Y:S05]  /*8190*/  @!P0 BRA `(.L_x_168) ;  /* 0x0000000000288947 */ /* 0x018fea0003800000 */
        /* <DEDUP_REMOVED lines=10> */
.L_x_168:
[----:B-1----:R-:W-:Y:S01]  /*8240*/  SHF.R.U64 R7, R6, R23, R7 ;  /* 0x0000001706077219 */ /* 0x002fe20000001207 */
[----:B--2---:R-:W-:Y:S01]  /*8250*/  VIADD R9, R20, 0xffffffff ;  /* 0xffffffff14097836 */ /* 0x004fe20000000000 */
[----:B------:R-:W-:Y:S01]  /*8260*/  LOP3.LUT R6, R17, R28, RZ, 0xc0, !PT ;  /* 0x0000001c11067212 */ /* 0x000fe200078ec0ff */
[----:B------:R-:W-:Y:S02]  /*8270*/  IMAD.MOV R18, RZ, RZ, -R18 ;  /* 0x000000ffff127224 */ /* 0x000fe400078e0a12 */
[----:B------:R-:W-:Y:S02]  /*8280*/  IMAD.MOV R8, RZ, RZ, -R7 ;  /* 0x000000ffff087224 */ /* 0x000fe400078e0a07 */
[----:B------:R-:W-:Y:S01]  /*8290*/  IMAD R11, R27, R7, R6 ;  /* 0x000000071b0b7224 */ /* 0x000fe200078e0206 */
[----:B------:R-:W-:Y:S01]  /*82a0*/  LOP3.LUT R7, R14, R9, RZ, 0xc0, !PT ;  /* 0x000000090e077212 */ /* 0x000fe200078ec0ff */
[----:B------:R-:W-:Y:S02]  /*82b0*/  @P2 IMAD R22, R21, R18, R10 ;  /* 0x0000001215162224 */ /* 0x000fe400078e020a */
[----:B0-----:R-:W-:-:S02]  /*82c0*/  IMAD R6, R8, R26, R19 ;  /* 0x0000001a08067224 */ /* 0x001fc400078e0213 */
[----:B------:R-:W-:Y:S02]  /*82d0*/  IMAD R11, R11, R29, R22 ;  /* 0x0000001d0b0b7224 */ /* 0x000fe400078e0216 */
[----:B------:R-:W-:Y:S02]  /*82e0*/  IMAD R6, R6, R20, R7 ;  /* 0x0000001406067224 */ /* 0x000fe400078e0207 */
[----:B------:R-:W-:-:S03]  /*82f0*/  IMAD.MOV.U32 R8, RZ, RZ, 0x1 ;  /* 0x00000001ff087424 */ /* 0x000fc600078e00ff */
[----:B------:R-:W-:Y:S02]  /*8300*/  SEL R14, R6, R11, !P2 ;  /* 0x0000000b060e7207 */ /* 0x000fe40005000000 */
[----:B------:R-:W-:Y:S01]  /*8310*/  SEL R11, R11, R6, !P2 ;  /* 0x000000060b0b7207 */ /* 0x000fe20005000000 */
[----:B------:R-:W-:Y:S01]  /*8320*/  IMAD.MOV.U32 R6, RZ, RZ, R16 ;  /* 0x000000ffff067224 */ /* 0x000fe200078e0010 */
[----:B------:R-:W-:-:S07]  /*8330*/  PRMT R7, R8, 0x7610, R7 ;  /* 0x0000761008077816 */ /* 0x000fce0000000007 */
.L_x_166:
[----:B------:R-:W-:-:S08]  /*8340*/  NOP ;  /* 0x0000000000007918 */ /* 0x000fd00000000000 */
[----:B------:R-:W0:-:S00]  /*8350*/  USETMAXREG.DEALLOC.CTAPOOL 0x28 ;  /* 0x00000028000079c8 */ /* 0x000e0000080e0500 */
[----:B0-----:R-:W-:-:S13]  /*8360*/  ISETP.NE.AND P0, PT, R5, RZ, PT ;  /* 0x000000ff0500720c */ /* 0x001fda0003f05270 */
[----:B------:R-:W-:Y:S05]  /*8370*/  @P0 EXIT ;  /* 0x000000000000094d */ /* 0x000fea0003800000 */
[----:B------:R-:W-:Y:S01]  /*8380*/  LOP3.LUT P0, RZ, R7, 0xff, RZ, 0xc0, !PT ;  /* 0x000000ff07ff7812 */ /* 0x000fe2000780c0ff */
[----:B------:R-:W-:Y:S02]  /*8390*/  IMAD.MOV.U32 R5, RZ, RZ, 0x1 ;  /* 0x00000001ff057424 */ /* 0x000fe400078e00ff */
[----:B------:R-:W-:-:S10]  /*83a0*/  IMAD.MOV.U32 R13, RZ, RZ, RZ ;  /* 0x000000ffff0d7224 */ /* 0x000fd400078e00ff */
[----:B------:R-:W-:Y:S05]  /*83b0*/  @!P0 BRA `(.L_x_169) ;  /* 0x0000000c00308947 */ /* 0x000fea0003800000 */
[----:B------:R-:W0:Y:S01]  /*83c0*/  LDC R5, c[0x0][0x28c] ;  /* 0x0000a300ff057b82 */ /* 0x000e220000000800 */
[----:B------:R-:W-:Y:S01]  /*83d0*/  ULDC UR5, c[0x0][0x600] ;  /* 0x0001800000057ab9 */ /* 0x000fe20000000800 */
[----:B------:R-:W-:Y:S01]  /*83e0*/  ULDC UR4, c[0x0][0xc] ;  /* 0x0000030000047ab9 */ /* 0x000fe20000000800 */
[----:B------:R-:W-:Y:S01]  /*83f0*/  UIADD3 UR16, UR5, -0x1, URZ ;  /* 0xffffffff05107890 */ /* 0x000fe2000fffe03f */
[C---:B------:R-:W-:Y:S01]  /*8400*/  LOP3.LUT P3, RZ, R0.reuse, 0x7f, RZ, 0xc0, !PT ;  /* 0x0000007f00ff7812 */ /* 0x040fe2000786c0ff */
[----:B------:R-:W-:Y:S01]  /*8410*/  ULDC UR6, c[0x0][0x658] ;  /* 0x0001960000067ab9 */ /* 0x000fe20000000800 */
[----:B------:R-:W-:Y:S01]  /*8420*/  ULDC UR5, c[0x0][0x10] ;  /* 0x0000040000057ab9 */ /* 0x000fe20000000800 */
[----:B------:R-:W-:Y:S01]  /*8430*/  UMOV UR7, 0xffffffff ;  /* 0xffffffff00077882 */ /* 0x000fe20000000000 */
[----:B------:R-:W-:Y:S01]  /*8440*/  UMOV UR8, 0x1 ;  /* 0x0000000100087882 */ /* 0x000fe20000000000 */
[----:B------:R-:W-:Y:S01]  /*8450*/  UIMAD.WIDE.U32 UR4, UR4, UR5, URZ ;  /* 0x00000005040472a5 */ /* 0x000fe2000f8e003f */
[----:B------:R-:W-:Y:S01]  /*8460*/  LOP3.LUT P0, RZ, R0, 0x1f, RZ, 0xc0, !PT ;  /* 0x0000001f00ff7812 */ /* 0x000fe2000780c0ff */
[----:B------:R-:W-:Y:S01]  /*8470*/  USHF.L.U32 UR7, UR7, UR6, URZ ;  /* 0x0000000607077299 */ /* 0x000fe2000800063f */
[----:B------:R-:W-:Y:S01]  /*8480*/  BSSY B0, `(.L_x_169) ;  /* 0x00000bf000007945 */ /* 0x000fe20003800000 */
[----:B------:R-:W-:Y:S01]  /*8490*/  USHF.L.U32 UR18, UR8, UR6, URZ ;  /* 0x0000000608127299 */ /* 0x000fe2000800063f */
[----:B------:R-:W-:Y:S01]  /*84a0*/  IMAD.MOV.U32 R15, RZ, RZ, 0x1 ;  /* 0x00000001ff0f7424 */ /* 0x000fe200078e00ff */
[----:B------:R-:W-:Y:S01]  /*84b0*/  LOP3.LUT R16, R4, 0x2, RZ, 0xfc, !PT ;  /* 0x0000000204107812 */ /* 0x000fe200078efcff */
[----:B------:R-:W-:Y:S01]  /*84c0*/  ULDC UR6, c[0x0][0x14] ;  /* 0x0000050000067ab9 */ /* 0x000fe20000000800 */
[----:B------:R-:W-:Y:S01]  /*84d0*/  PLOP3.LUT P0, PT, P0, P3, PT, 0x8a, 0x0 ;  /* 0x000000000000781c */ /* 0x000fe20000707172 */
[----:B------:R-:W-:Y:S01]  /*84e0*/  UIMAD.WIDE.U32 UR20, UR4, UR6, URZ ;  /* 0x00000006041472a5 */ /* 0x000fe2000f8e003f */
[----:B------:R-:W-:Y:S01]  /*84f0*/  IMAD.MOV.U32 R13, RZ, RZ, RZ ;  /* 0x000000ffff0d7224 */ /* 0x000fe200078e00ff */
[----:B------:R-:W-:-:S02]  /*8500*/  UIMAD UR13, UR5, UR6, URZ ;  /* 0x00000006050d72a4 */ /* 0x000fc4000f8e023f */
[----:B------:R-:W-:Y:S01]  /*8510*/  ULOP3.LUT UR17, URZ, UR7, URZ, 0x33, !UPT ;  /* 0x000000073f117292 */ /* 0x000fe2000f8e333f */
[----:B0-----:R-:W-:Y:S01]  /*8520*/  VIADD R5, R5, 0x7f ;  /* 0x0000007f05057836 */ /* 0x001fe20000000000 */
[----:B------:R-:W-:Y:S01]  /*8530*/  UIADD3 UR13, UR21, UR13, URZ ;  /* 0x0000000d150d7290 */ /* 0x000fe2000fffe03f */
[----:B------:R-:W-:-:S03]  /*8540*/  ULDC.64 UR22, c[0x0][0x198] ;  /* 0x0000660000167ab9 */ /* 0x000fc60000000a00 */
[----:B------:R-:W-:-:S04]  /*8550*/  SHF.R.S32.HI R8, RZ, 0x1f, R5 ;  /* 0x0000001fff087819 */ /* 0x000fc80000011405 */
[----:B------:R-:W-:Y:S01]  /*8560*/  LEA.HI R8, R8, R5, RZ, 0x7 ;  /* 0x0000000508087211 */ /* 0x000fe200078f38ff */
[----:B------:R-:W-:-:S03]  /*8570*/  IMAD.MOV.U32 R5, RZ, RZ, 0x1 ;  /* 0x00000001ff057424 */ /* 0x000fc600078e00ff */
[----:B------:R-:W-:-:S05]  /*8580*/  SHF.R.S32.HI R12, RZ, 0x7, R8 ;  /* 0x00000007ff0c7819 */ /* 0x000fca0000011408 */
[----:B------:R-:W-:-:S07]  /*8590*/  VIADD R0, R12, 0x1 ;  /* 0x000000010c007836 */ /* 0x000fce0000000000 */
.L_x_181:
[----:B------:R-:W-:-:S03]  /*85a0*/  UMOV UR4, 0xffffffff ;  /* 0xffffffff00047882 */ /* 0x000fc60000000000 */
[----:B------:R-:W-:Y:S05]  /*85b0*/  BRA.DIV UR4, `(.L_x_170) ;  /* 0x00000012040c7947 */ /* 0x000fea000b800000 */
[----:B------:R-:W-:-:S13]  /*85c0*/  ELECT P1, URZ, PT ;  /* 0x00000000003f782f */ /* 0x000fda0003820000 */
.L_x_195:
[----:B------:R-:W0:Y:S01]  /*85d0*/  LDC R7, c[0x0][0x28c] ;  /* 0x0000a300ff077b82 */ /* 0x000e220000000800 */
[----:B------:R-:W-:Y:S01]  /*85e0*/  BSSY B1, `(.L_x_171) ;  /* 0x0000035000017945 */ /* 0x000fe20003800000 */
[----:B0-----:R-:W-:-:S13]  /*85f0*/  ISETP.LT.OR P1, PT, R7, 0x1, !P1 ;  /* 0x000000010700780c */ /* 0x001fda0004f21670 */
[----:B------:R-:W-:Y:S05]  /*8600*/  @P1 BRA `(.L_x_172) ;  /* 0x0000000000c81947 */ /* 0x000fea0003800000 */
[----:B------:R-:W-:Y:S02]  /*8610*/  IMAD.SHL.U32 R14, R14, 0x80, RZ ;  /* 0x000000800e0e7824 */ /* 0x000fe400078e00ff */
[----:B------:R-:W-:Y:S02]  /*8620*/  IMAD.SHL.U32 R17, R11, 0x80, RZ ;  /* 0x000000800b117824 */ /* 0x000fe400078e00ff */
[----:B------:R-:W-:Y:S02]  /*8630*/  IMAD.MOV.U32 R20, RZ, RZ, RZ ;  /* 0x000000ffff147224 */ /* 0x000fe400078e00ff */
[----:B------:R-:W-:Y:S02]  /*8640*/  IMAD.MOV.U32 R7, RZ, RZ, R0 ;  /* 0x000000ffff077224 */ /* 0x000fe400078e0000 */
[----:B------:R-:W-:Y:S02]  /*8650*/  IMAD.MOV.U32 R8, RZ, RZ, R5 ;  /* 0x000000ffff087224 */ /* 0x000fe400078e0005 */
[----:B------:R-:W-:-:S07]  /*8660*/  IMAD.MOV.U32 R9, RZ, RZ, R13 ;  /* 0x000000ffff097224 */ /* 0x000fce00078e000d */
.L_x_176:
[----:B------:R-:W0:Y:S01]  /*8670*/  S2R R11, SR_CgaCtaId ;  /* 0x00000000000b7919 */ /* 0x000e220000008800 */
[----:B------:R-:W-:-:S04]  /*8680*/  MOV R10, 0x400 ;  /* 0x00000400000a7802 */ /* 0x000fc80000000f00 */
[----:B0-----:R-:W-:Y:S02]  /*8690*/  LEA R18, R11, R10, 0x18 ;  /* 0x0000000a0b127211 */ /* 0x001fe400078ec0ff */
[----:B------:R-:W-:Y:S01]  /*86a0*/  SHF.L.U32 R10, R8, 0x1f, RZ ;  /* 0x0000001f080a7819 */ /* 0x000fe200000006ff */
[----:B------:R-:W0:Y:S02]  /*86b0*/  @!P3 LDC R11, c[0x0][0x500] ;  /* 0x00014000ff0bbb82 */ /* 0x000e240000000800 */
[----:B------:R-:W-:-:S04]  /*86c0*/  IMAD R19, R9, 0x8, R18 ;  /* 0x0000000809137824 */ /* 0x000fc800078e0212 */
[----:B------:R-:W1:Y:S02]  /*86d0*/  SYNCS.PHASECHK.TRANS64.TRYWAIT P1, [R19+URZ+0x38], R10 ;  /* 0x0000380a130075a7 */ /* 0x000e64000802017f */
[----:B-1----:R-:W-:Y:S05]  /*86e0*/  @!P1 BRA `(.L_x_173) ;  /* 0x0000000c00e09947 */ /* 0x002fea0003800000 */
.L_x_196:
[----:B-1----:R-:W-:Y:S01]  /*86f0*/  PRMT R10, R16, 0x9910, RZ ;  /* 0x00009910100a7816 */ /* 0x002fe200000000ff */
[----:B0-----:R0:W-:Y:S03]  /*8700*/  @!P3 SYNCS.ARRIVE.TRANS64 RZ, [R19+URZ], R11 ;  /* 0x0000000b13ffb9a7 */ /* 0x0011e6000800003f */
[----:B------:R-:W-:-:S13]  /*8710*/  ISETP.NE.AND P1, PT, R10, 0x2, PT ;  /* 0x000000020a00780c */ /* 0x000fda0003f25270 */
[----:B0-----:R-:W-:Y:S05]  /*8720*/  @P1 BRA `(.L_x_174) ;  /* 0x0000000000041947 */ /* 0x001fea0003800000 */
[----:B------:R-:W-:Y:S01]  /*8730*/  BPT.TRAP 0x1 ;  /* 0x000000040000795c */ /* 0x000fe20000300000 */
.L_x_174:
[----:B------:R-:W-:Y:S05]  /*8740*/  @P0 BRA `(.L_x_175) ;  /* 0x0000000000040947 */ /* 0x000fea0003800000 */
[----:B------:R-:W-:Y:S01]  /*8750*/  BPT.TRAP 0x1 ;  /* 0x000000040000795c */ /* 0x000fe20000300000 */
.L_x_175:
[----:B------:R-:W-:Y:S01]  /*8760*/  IMAD R18, R9, 0x4000, R18 ;  /* 0x0000400009127824 */ /* 0x000fe200078e0212 */
[----:B------:R-:W-:Y:S01]  /*8770*/  R2UR UR9, R19 ;  /* 0x00000000130972ca */ /* 0x000fe200000e0000 */
[----:B------:R-:W-:Y:S01]  /*8780*/  VIADD R7, R7, 0xffffffff ;  /* 0xffffffff07077836 */ /* 0x000fe20000000000 */
[----:B------:R-:W-:Y:S01]  /*8790*/  UIADD3 UR4, UP0, UR22, 0xf0, URZ ;  /* 0x000000f016047890 */ /* 0x000fe2000ff1e03f */
[----:B------:R-:W-:Y:S01]  /*87a0*/  R2UR UR11, R17 ;  /* 0x00000000110b72ca */ /* 0x000fe200000e0000 */
[----:B------:R-:W-:Y:S01]  /*87b0*/  UIADD3 UR24, UP1, UR22, 0x1f0, URZ ;  /* 0x000001f016187890 */ /* 0x000fe2000ff3e03f */
[----:B------:R-:W-:Y:S01]  /*87c0*/  R2UR UR8, R18 ;  /* 0x00000000120872ca */ /* 0x000fe200000e0000 */
[----:B------:R-:W-:Y:S01]  /*87d0*/  UIADD3.X UR5, URZ, UR23, URZ, UP0, !UPT ;  /* 0x000000173f057290 */ /* 0x000fe200087fe43f */
[----:B------:R-:W-:Y:S01]  /*87e0*/  R2UR UR10, R20 ;  /* 0x00000000140a72ca */ /* 0x000fe200000e0000 */
[----:B------:R-:W-:Y:S01]  /*87f0*/  VIADD R9, R9, 0x1 ;  /* 0x0000000109097836 */ /* 0x000fe20000000000 */
[----:B------:R-:W-:Y:S01]  /*8800*/  R2UR UR12, R6 ;  /* 0x00000000060c72ca */ /* 0x000fe200000e0000 */
[----:B------:R-:W-:Y:S01]  /*8810*/  UIADD3.X UR25, URZ, UR23, URZ, UP1, !UPT ;  /* 0x000000173f197290 */ /* 0x000fe20008ffe43f */
[----:B------:R-:W-:Y:S01]  /*8820*/  R2UR UR19, R14 ;  /* 0x000000000e1372ca */ /* 0x000fe200000e0000 */
[----:B------:R-:W-:Y:S01]  /*8830*/  UMOV UR6, 0x0 ;  /* 0x0000000000067882 */ /* 0x000fe20000000000 */
[----:B------:R-:W-:Y:S01]  /*8840*/  ISETP.GT.AND P4, PT, R7, 0x1, PT ;  /* 0x000000010700780c */ /* 0x000fe20003f84270 */
[----:B------:R-:W-:Y:S01]  /*8850*/  UMOV UR7, 0x10000000 ;  /* 0x1000000000077882 */ /* 0x000fe20000000000 */
[----:B------:R-:W-:Y:S01]  /*8860*/  ISETP.NE.AND P1, PT, R9, 0x7, PT ;  /* 0x000000070900780c */ /* 0x000fe20003f25270 */
[----:B------:R-:W-:-:S02]  /*8870*/  VIADD R20, R20, 0x80 ;  /* 0x0000008014147836 */ /* 0x000fc40000000000 */
[----:B------:R-:W-:Y:S01]  /*8880*/  UIADD3 UR14, UR8, 0x180, URZ ;  /* 0x00000180080e7890 */ /* 0x000fe2000fffe03f */
[----:B------:R-:W-:Y:S01]  /*8890*/  SEL R11, RZ, 0x1, P1 ;  /* 0x00000001ff0b7807 */ /* 0x000fe20000800000 */
[----:B------:R-:W-:Y:S01]  /*88a0*/  UIADD3 UR15, UR8, 0x1c180, URZ ;  /* 0x0001c180080f7890 */ /* 0x000fe2000fffe03f */
[----:B------:R-:W-:Y:S02]  /*88b0*/  SEL R9, R9, RZ, P1 ;  /* 0x000000ff09097207 */ /* 0x000fe40000800000 */
[----:B------:R-:W-:Y:S02]  /*88c0*/  LOP3.LUT R8, R8, R11, RZ, 0x3c, !PT ;  /* 0x0000000b08087212 */ /* 0x000fe400078e3cff */
[----:B------:R-:W-:Y:S02]  /*88d0*/  UMOV UR8, UR14 ;  /* 0x0000000e00087c82 */ /* 0x000fe40008000000 */
[----:B------:R0:W-:Y:S02]  /*88e0*/  UTMALDG.3D [UR8], [UR4], desc[UR6] ;  /* 0x00000608040075b4 */ /* 0x0001e40008011000 */
[----:B0-----:R-:W-:Y:S01]  /*88f0*/  UMOV UR8, UR15 ;  /* 0x0000000f00087c82 */ /* 0x001fe20008000000 */
[----:B------:R-:W-:-:S02]  /*8900*/  UMOV UR11, UR19 ;  /* 0x00000013000b7c82 */ /* 0x000fc40008000000 */
[----:B------:R0:W-:Y:S02]  /*8910*/  UTMALDG.3D [UR8], [UR24], desc[UR6] ;  /* 0x00000608180075b4 */ /* 0x0001e40008011000 */
[----:B0-----:R-:W-:Y:S05]  /*8920*/  @P4 BRA `(.L_x_176) ;  /* 0xfffffffc00504947 */ /* 0x001fea000383ffff */
.L_x_172:
[----:B------:R-:W-:Y:S05]  /*8930*/  BSYNC B1 ;  /* 0x0000000000017941 */ /* 0x000fea0003800000 */
.L_x_171:
[----:B------:R-:W-:Y:S01]  /*8940*/  LOP3.LUT P5, RZ, R15, 0xff, RZ, 0xc0, !PT ;  /* 0x000000ff0fff7812 */ /* 0x000fe200078ac0ff */
[C---:B------:R-:W-:Y:S01]  /*8950*/  IMAD.IADD R13, R12.reuse, 0x1, R13 ;  /* 0x000000010c0d7824 */ /* 0x040fe200078e020d */
[----:B------:R-:W-:Y:S01]  /*8960*/  ULDC.64 UR4, c[0x0][0x650] ;  /* 0x0001940000047ab9 */ /* 0x000fe20000000a00 */
[C---:B------:R-:W-:Y:S01]  /*8970*/  ISETP.GE.U32.AND P4, PT, R12.reuse, 0x7, PT ;  /* 0x000000070c00780c */ /* 0x040fe20003f86070 */
[----:B------:R-:W-:Y:S01]  /*8980*/  BSSY B1, `(.L_x_177) ;  /* 0x000006c000017945 */ /* 0x000fe20003800000 */
[C---:B------:R-:W-:Y:S01]  /*8990*/  IMAD.WIDE.U32 R6, R13.reuse, 0x24924925, RZ ;  /* 0x249249250d067825 */ /* 0x040fe200078e00ff */
[----:B------:R-:W-:Y:S02]  /*89a0*/  ISETP.GT.U32.AND P1, PT, R13, 0x6, PT ;  /* 0x000000060d00780c */ /* 0x000fe40003f24070 */
[----:B------:R-:W-:Y:S01]  /*89b0*/  PRMT R15, RZ, 0x7610, R15 ;  /* 0x00007610ff0f7816 */ /* 0x000fe2000000000f */
[----:B------:R-:W-:Y:S01]  /*89c0*/  IMAD.MOV.U32 R11, RZ, RZ, -0x1 ;  /* 0xffffffffff0b7424 */ /* 0x000fe200078e00ff */
[----:B------:R-:W-:Y:S01]  /*89d0*/  ISETP.LT.U32.AND P1, PT, R12, 0x7, P1 ;  /* 0x000000070c00780c */ /* 0x000fe20000f21070 */
[----:B------:R-:W-:-:S02]  /*89e0*/  IMAD.MOV.U32 R14, RZ, RZ, -0x1 ;  /* 0xffffffffff0e7424 */ /* 0x000fc400078e00ff */
[----:B------:R-:W0:Y:S01]  /*89f0*/  @P5 S2R R9, SR_CgaCtaId ;  /* 0x0000000000095919 */ /* 0x000e220000008800 */
[----:B------:R-:W-:Y:S02]  /*8a00*/  SEL R6, RZ, 0x1, !P1 ;  /* 0x00000001ff067807 */ /* 0x000fe40004800000 */
[----:B------:R-:W-:Y:S02]  /*8a10*/  IADD3 R2, P1, R2, UR20, RZ ;  /* 0x0000001402027c10 */ /* 0x000fe4000ff3e0ff */
[----:B------:R-:W-:Y:S02]  /*8a20*/  @P5 MOV R8, 0x400 ;  /* 0x0000040000085802 */ /* 0x000fe40000000f00 */
[----:B------:R-:W-:Y:S02]  /*8a30*/  IADD3.X R3, R3, UR13, RZ, P1, !PT ;  /* 0x0000000d03037c10 */ /* 0x000fe40008ffe4ff */
[----:B------:R-:W-:Y:S02]  /*8a40*/  ISETP.GE.U32.AND P1, PT, R2, UR4, PT ;  /* 0x0000000402007c0c */ /* 0x000fe4000bf26070 */
[----:B------:R-:W-:-:S02]  /*8a50*/  LOP3.LUT R5, R5, R6, RZ, 0x3c, !PT ;  /* 0x0000000605057212 */ /* 0x000fc400078e3cff */
[----:B------:R-:W-:Y:S02]  /*8a60*/  ISETP.GE.U32.AND.EX P1, PT, R3, UR5, PT, P1 ;  /* 0x0000000503007c0c */ /* 0x000fe4000bf26110 */
[----:B0-----:R-:W-:Y:S01]  /*8a70*/  @P5 LEA R8, R9, R8, 0x18 ;  /* 0x0000000809085211 */ /* 0x001fe200078ec0ff */
[----:B------:R-:W-:-:S03]  /*8a80*/  IMAD.IADD R9, R13, 0x1, -R7 ;  /* 0x000000010d097824 */ /* 0x000fc600078e0a07 */
[----:B------:R0:W-:Y:S02]  /*8a90*/  @P5 SYNCS.ARRIVE.TRANS64.A1T0 RZ, [R8+URZ+0x88], RZ ;  /* 0x000088ff08ff59a7 */ /* 0x0001e4000810003f */
[----:B------:R-:W-:Y:S02]  /*8aa0*/  LEA.HI R9, R9, R7, RZ, 0x1f ;  /* 0x0000000709097211 */ /* 0x000fe400078ff8ff */
[----:B------:R-:W-:Y:S02]  /*8ab0*/  PRMT R7, RZ, 0x7610, R7 ;  /* 0x00007610ff077816 */ /* 0x000fe40000000007 */
[----:B------:R-:W-:-:S04]  /*8ac0*/  SHF.R.U32.HI R6, RZ, 0x2, R9 ;  /* 0x00000002ff067819 */ /* 0x000fc80000011609 */
[----:B------:R-:W-:Y:S01]  /*8ad0*/  @P4 LOP3.LUT R5, R5, 0x1, R6, 0x78, !PT ;  /* 0x0000000105054812 */ /* 0x000fe200078e7806 */
[----:B------:R-:W-:Y:S02]  /*8ae0*/  IMAD R13, R6, -0x7, R13 ;  /* 0xfffffff9060d7824 */ /* 0x000fe400078e020d */
[----:B------:R-:W-:Y:S01]  /*8af0*/  IMAD.MOV.U32 R6, RZ, RZ, -0x1 ;  /* 0xffffffffff067424 */ /* 0x000fe200078e00ff */
[----:B0-----:R-:W-:Y:S06]  /*8b00*/  @P1 BRA `(.L_x_178) ;  /* 0x00000004004c1947 */ /* 0x001fec0003800000 */
[----:B------:R-:W-:Y:S01]  /*8b10*/  ULDC.64 UR4, c[0x0][0x628] ;  /* 0x00018a0000047ab9 */ /* 0x000fe20000000a00 */
[----:B------:R-:W0:Y:S01]  /*8b20*/  S2R R17, SR_CTAID.X ;  /* 0x0000000000117919 */ /* 0x000e220000002500 */
[----:B------:R-:W-:Y:S01]  /*8b30*/  ISETP.NE.U32.AND P1, PT, RZ, UR4, PT ;  /* 0x00000004ff007c0c */ /* 0x000fe2000bf25070 */
[----:B------:R-:W-:Y:S01]  /*8b40*/  ULDC UR7, c[0x0][0x630] ;  /* 0x00018c0000077ab9 */ /* 0x000fe20000000800 */
[----:B------:R-:W-:Y:S01]  /*8b50*/  IMAD.MOV.U32 R6, RZ, RZ, R2 ;  /* 0x000000ffff067224 */ /* 0x000fe200078e0002 */
[----:B------:R-:W1:Y:S01]  /*8b60*/  S2R R14, SR_CTAID.Y ;  /* 0x00000000000e7919 */ /* 0x000e620000002600 */
[----:B------:R-:W-:Y:S01]  /*8b70*/  ISETP.NE.AND.EX P1, PT, RZ, UR5, PT, P1 ;  /* 0x00000005ff007c0c */ /* 0x000fe2000bf25310 */
[----:B------:R-:W-:-:S12]  /*8b80*/  IMAD.MOV.U32 R7, RZ, RZ, R3 ;  /* 0x000000ffff077224 */ /* 0x000fd800078e0003 */
[----:B------:R-:W-:Y:S05]  /*8b90*/  @!P1 BRA `(.L_x_179) ;  /* 0x0000000000289947 */ /* 0x000fea0003800000 */
[----:B------:R-:W-:Y:S02]  /*8ba0*/  ULDC UR6, c[0x0][0x634] ;  /* 0x00018d0000067ab9 */ /* 0x000fe40000000800 */
[----:B------:R-:W-:-:S05]  /*8bb0*/  IADD3 R11, P1, R2, UR6, RZ ;  /* 0x00000006020b7c10 */ /* 0x000fca000ff3e0ff */
[----:B------:R-:W-:-:S04]  /*8bc0*/  IMAD.X R19, RZ, RZ, R3, P1 ;  /* 0x000000ffff137224 */ /* 0x000fc800008e0603 */
[----:B------:R-:W-:-:S04]  /*8bd0*/  IMAD.WIDE.U32 R8, R19, UR4, RZ ;  /* 0x0000000413087c25 */ /* 0x000fc8000f8e00ff */
[----:B------:R-:W-:-:S04]  /*8be0*/  IMAD.WIDE.U32 R8, P1, R11, UR5, R8 ;  /* 0x000000050b087c25 */ /* 0x000fc8000f820008 */
[----:B------:R-:W-:-:S04]  /*8bf0*/  IMAD.WIDE.U32 R10, R11, UR4, RZ ;  /* 0x000000040b0a7c25 */ /* 0x000fc8000f8e00ff */
[----:B------:R-:W-:Y:S01]  /*8c00*/  IMAD.X R7, RZ, RZ, RZ, P1 ;  /* 0x000000ffff077224 */ /* 0x000fe200008e06ff */
[----:B------:R-:W-:Y:S01]  /*8c10*/  IADD3 RZ, P1, R11, R8, RZ ;  /* 0x000000080bff7210 */ /* 0x000fe20007f3e0ff */
[----:B------:R-:W-:-:S04]  /*8c20*/  IMAD.MOV.U32 R6, RZ, RZ, R9 ;  /* 0x000000ffff067224 */ /* 0x000fc800078e0009 */
[----:B------:R-:W-:-:S08]  /*8c30*/  IMAD.WIDE.U32.X R6, R19, UR5, R6, P1 ;  /* 0x0000000513067c25 */ /* 0x000fd000088e0406 */
.L_x_179:
[--C-:B------:R-:W-:Y:S01]  /*8c40*/  SHF.R.U64 R10, R6, UR7, R7.reuse ;  /* 0x00000007060a7c19 */ /* 0x100fe20008001207 */
[----:B------:R-:W-:Y:S01]  /*8c50*/  ULDC.64 UR4, c[0x0][0x620] ;  /* 0x0001880000047ab9 */ /* 0x000fe20000000a00 */
[----:B------:R-:W-:Y:S01]  /*8c60*/  SHF.R.U32.HI R6, RZ, UR7, R7 ;  /* 0x00000007ff067c19 */ /* 0x000fe20008011607 */
[----:B------:R-:W2:Y:S01]  /*8c70*/  LDC R22, c[0x0][0x144] ;  /* 0x00005100ff167b82 */ /* 0x000ea20000000800 */
[----:B------:R-:W-:Y:S01]  /*8c80*/  IADD3 R9, P1, RZ, -R10, RZ ;  /* 0x8000000aff097210 */ /* 0x000fe20007f3e0ff */
[----:B------:R-:W-:Y:S01]  /*8c90*/  ULDC.64 UR8, c[0x0][0x640] ;  /* 0x0001900000087ab9 */ /* 0x000fe20000000a00 */
[----:B0-----:R-:W-:Y:S01]  /*8ca0*/  I2FP.F32.U32 R11, R17 ;  /* 0x00000011000b7245 */ /* 0x001fe20000201000 */
[----:B------:R-:W-:Y:S02]  /*8cb0*/  ULDC UR6, c[0x0][0x608] ;  /* 0x0001820000067ab9 */ /* 0x000fe40000000800 */
[----:B------:R-:W-:Y:S01]  /*8cc0*/  IMAD.X R6, RZ, RZ, ~R6, P1 ;  /* 0x000000ffff067224 */ /* 0x000fe200008e0e06 */
[----:B------:R-:W-:Y:S01]  /*8cd0*/  ISETP.NE.U32.AND P1, PT, RZ, UR8, PT ;  /* 0x00000008ff007c0c */ /* 0x000fe2000bf25070 */
[----:B------:R-:W0:Y:S02]  /*8ce0*/  LDC R19, c[0x0][0x148] ;  /* 0x00005200ff137b82 */ /* 0x000e240000000800 */
[----:B------:R-:W-:Y:S01]  /*8cf0*/  IMAD R8, R6, UR4, RZ ;  /* 0x0000000406087c24 */ /* 0x000fe2000f8e02ff */
[----:B------:R-:W-:Y:S01]  /*8d00*/  ISETP.NE.AND.EX P1, PT, RZ, UR9, PT, P1 ;  /* 0x00000009ff007c0c */ /* 0x000fe2000bf25310 */
[----:B------:R-:W-:Y:S01]  /*8d10*/  IMAD.WIDE.U32 R6, R9, UR4, R2 ;  /* 0x0000000409067c25 */ /* 0x000fe2000f8e0002 */
[----:B------:R-:W-:-:S03]  /*8d20*/  ULDC UR4, c[0x0][0x150] ;  /* 0x0000540000047ab9 */ /* 0x000fc60000000800 */
[----:B------:R-:W-:Y:S02]  /*8d30*/  IMAD R9, R9, UR5, R8 ;  /* 0x0000000509097c24 */ /* 0x000fe4000f8e0208 */
[----:B------:R-:W-:Y:S01]  /*8d40*/  FMUL R8, R11, UR4 ;  /* 0x000000040b087c20 */ /* 0x000fe20008400000 */
[----:B------:R-:W-:Y:S01]  /*8d50*/  ULDC UR4, c[0x0][0x618] ;  /* 0x0001860000047ab9 */ /* 0x000fe20000000800 */
[----:B------:R-:W-:Y:S01]  /*8d60*/  ULDC UR5, c[0x0][0x154] ;  /* 0x0000550000057ab9 */ /* 0x000fe20000000800 */
[----:B------:R-:W-:-:S03]  /*8d70*/  IMAD.IADD R7, R7, 0x1, R9 ;  /* 0x0000000107077824 */ /* 0x000fc600078e0209 */
[----:B------:R-:W3:Y:S02]  /*8d80*/  F2I.U32.TRUNC.NTZ R8, R8 ;  /* 0x0000000800087305 */ /* 0x000ee4000020f000 */
[----:B------:R-:W-:Y:S02]  /*8d90*/  SHF.R.U64 R11, R6, UR4, R7 ;  /* 0x00000004060b7c19 */ /* 0x000fe40008001207 */
[----:B-1----:R-:W-:-:S05]  /*8da0*/  I2FP.F32.U32 R6, R14 ;  /* 0x0000000e00067245 */ /* 0x002fca0000201000 */
[----:B------:R-:W-:Y:S01]  /*8db0*/  FMUL R21, R6, UR5 ;  /* 0x0000000506157c20 */ /* 0x000fe20008400000 */
[----:B------:R-:W-:Y:S01]  /*8dc0*/  SHF.R.U32.HI R6, RZ, UR4, R7 ;  /* 0x00000004ff067c19 */ /* 0x000fe20008011607 */
[----:B------:R-:W-:-:S03]  /*8dd0*/  ULDC UR4, c[0x0][0x658] ;  /* 0x0001960000047ab9 */ /* 0x000fc60000000800 */
[--C-:B------:R-:W-:Y:S01]  /*8de0*/  SHF.R.U64 R20, R11, UR6, R6.reuse ;  /* 0x000000060b147c19 */ /* 0x100fe20008001206 */
[----:B------:R-:W1:Y:S01]  /*8df0*/  F2I.U32.TRUNC.NTZ R21, R21 ;  /* 0x0000001500157305 */ /* 0x000e62000020f000 */
[----:B------:R-:W-:Y:S01]  /*8e00*/  SHF.R.U32.HI R7, RZ, UR6, R6 ;  /* 0x00000006ff077c19 */ /* 0x000fe20008011606 */
[----:B---3--:R-:W-:-:S03]  /*8e10*/  IMAD.MOV R8, RZ, RZ, -R8 ;  /* 0x000000ffff087224 */ /* 0x008fc600078e0a08 */
[----:B------:R-:W-:Y:S01]  /*8e20*/  SHF.R.U64 R18, R20, UR4, R7 ;  /* 0x0000000414127c19 */ /* 0x000fe20008001207 */
[----:B--2---:R-:W-:Y:S01]  /*8e30*/  IMAD R17, R22, R8, R17 ;  /* 0x0000000816117224 */ /* 0x004fe200078e0211 */
[----:B------:R-:W-:-:S03]  /*8e40*/  SHF.R.U32.HI R23, RZ, UR4, R7 ;  /* 0x00000004ff177c19 */ /* 0x000fc60008011607 */
[----:B------:R-:W-:Y:S02]  /*8e50*/  IMAD.MOV.U32 R6, RZ, RZ, R18 ;  /* 0x000000ffff067224 */ /* 0x000fe400078e0012 */
[----:B------:R-:W-:Y:S01]  /*8e60*/  IMAD.MOV.U32 R7, RZ, RZ, R23 ;  /* 0x000000ffff077224 */ /* 0x000fe200078e0017 */
[----:B-1----:R-:W-:Y:S06]  /*8e70*/  @!P1 BRA `(.L_x_180) ;  /* 0x0000000000289947 */ /* 0x002fec0003800000 */
[----:B------:R-:W-:Y:S02]  /*8e80*/  ULDC UR4, c[0x0][0x64c] ;  /* 0x0001930000047ab9 */ /* 0x000fe40000000800 */
[----:B------:R-:W-:-:S05]  /*8e90*/  IADD3 R7, P1, R18, UR4, RZ ;  /* 0x0000000412077c10 */ /* 0x000fca000ff3e0ff */
[----:B------:R-:W-:-:S04]  /*8ea0*/  IMAD.X R23, RZ, RZ, R23, P1 ;  /* 0x000000ffff177224 */ /* 0x000fc800008e0617 */
[----:B------:R-:W-:-:S04]  /*8eb0*/  IMAD.WIDE.U32 R8, R23, UR8, RZ ;  /* 0x0000000817087c25 */ /* 0x000fc8000f8e00ff */
[----:B------:R-:W-:-:S04]  /*8ec0*/  IMAD.WIDE.U32 R8, P1, R7, UR9, R8 ;  /* 0x0000000907087c25 */ /* 0x000fc8000f820008 */
[----:B------:R-:W-:-:S04]  /*8ed0*/  IMAD.WIDE.U32 R6, R7, UR8, RZ ;  /* 0x0000000807067c25 */ /* 0x000fc8000f8e00ff */
[----:B------:R-:W-:Y:S01]  /*8ee0*/  IMAD.MOV.U32 R6, RZ, RZ, R9 ;  /* 0x000000ffff067224 */ /* 0x000fe200078e0009 */
[----:B------:R-:W-:Y:S01]  /*8ef0*/  IADD3 RZ, P4, R7, R8, RZ ;  /* 0x0000000807ff7210 */ /* 0x000fe20007f9e0ff */
[----:B------:R-:W-:-:S04]  /*8f00*/  IMAD.X R7, RZ, RZ, RZ, P1 ;  /* 0x000000ffff077224 */ /* 0x000fc800008e06ff */
[----:B------:R-:W-:-:S08]  /*8f10*/  IMAD.WIDE.U32.X R6, R23, UR9, R6, P4 ;  /* 0x0000000917067c25 */ /* 0x000fd0000a0e0406 */
.L_x_180:
[----:B------:R-:W-:Y:S01]  /*8f20*/  ULDC UR4, c[0x0][0x648] ;  /* 0x0001920000047ab9 */ /* 0x000fe20000000800 */
[----:B------:R-:W-:Y:S01]  /*8f30*/  LOP3.LUT R20, R20, UR17, RZ, 0xc0, !PT ;  /* 0x0000001114147c12 */ /* 0x000fe2000f8ec0ff */
[----:B------:R-:W-:Y:S01]  /*8f40*/  IMAD.MOV R21, RZ, RZ, -R21 ;  /* 0x000000ffff157224 */ /* 0x000fe200078e0a15 */
[----:B------:R-:W-:Y:S01]  /*8f50*/  SHF.R.U64 R7, R6, UR4, R7 ;  /* 0x0000000406077c19 */ /* 0x000fe20008001207 */
[----:B------:R-:W-:Y:S01]  /*8f60*/  ULDC UR4, c[0x0][0x638] ;  /* 0x00018e0000047ab9 */ /* 0x000fe20000000800 */
[----:B------:R-:W-:Y:S01]  /*8f70*/  LOP3.LUT R11, R11, UR16, RZ, 0xc0, !PT ;  /* 0x000000100b0b7c12 */ /* 0x000fe2000f8ec0ff */
[----:B0-----:R-:W-:Y:S01]  /*8f80*/  @P2 IMAD R17, R19, R21, R14 ;  /* 0x0000001513112224 */ /* 0x001fe200078e020e */
[----:B------:R-:W-:Y:S01]  /*8f90*/  ULDC UR5, c[0x0][0x610] ;  /* 0x0001840000057ab9 */ /* 0x000fe20000000800 */
[----:B------:R-:W-:Y:S02]  /*8fa0*/  IMAD.MOV R9, RZ, RZ, -R7 ;  /* 0x000000ffff097224 */ /* 0x000fe400078e0a07 */
[----:B------:R-:W-:-:S02]  /*8fb0*/  IMAD R20, R7, UR18, R20 ;  /* 0x0000001207147c24 */ /* 0x000fc4000f8e0214 */
[----:B------:R-:W-:Y:S01]  /*8fc0*/  IMAD R18, R9, UR4, R18 ;  /* 0x0000000409127c24 */ /* 0x000fe2000f8e0212 */
[----:B------:R-:W-:Y:S01]  /*8fd0*/  ULDC UR4, c[0x0][0x600] ;  /* 0x0001800000047ab9 */ /* 0x000fe20000000800 */
[----:B------:R-:W-:Y:S02]  /*8fe0*/  IMAD R17, R20, UR5, R17 ;  /* 0x0000000514117c24 */ /* 0x000fe4000f8e0211 */
[----:B------:R-:W-:Y:S02]  /*8ff0*/  IMAD R18, R18, UR4, R11 ;  /* 0x0000000412127c24 */ /* 0x000fe4000f8e020b */
[----:B------:R-:W-:Y:S02]  /*9000*/  IMAD.MOV.U32 R7, RZ, RZ, 0x1 ;  /* 0x00000001ff077424 */ /* 0x000fe400078e00ff */
[----:B------:R-:W-:Y:S01]  /*9010*/  IMAD.MOV.U32 R6, RZ, RZ, R10 ;  /* 0x000000ffff067224 */ /* 0x000fe200078e000a */
[----:B------:R-:W-:Y:S02]  /*9020*/  SEL R14, R18, R17, !P2 ;  /* 0x00000011120e7207 */ /* 0x000fe40005000000 */
[----:B------:R-:W-:-:S07]  /*9030*/  SEL R11, R17, R18, !P2 ;  /* 0x00000012110b7207 */ /* 0x000fce0005000000 */
.L_x_178:
[----:B------:R-:W-:Y:S05]  /*9040*/  BSYNC B1 ;  /* 0x0000000000017941 */ /* 0x000fea0003800000 */
.L_x_177:
[----:B------:R-:W-:-:S13]  /*9050*/  LOP3.LUT P1, RZ, R7, 0xff, RZ, 0xc0, !PT ;  /* 0x000000ff07ff7812 */ /* 0x000fda000782c0ff */
[----:B------:R-:W-:Y:S05]  /*9060*/  @P1 BRA `(.L_x_181) ;  /* 0xfffffff4004c1947 */ /* 0x000fea000383ffff */
[----:B------:R-:W-:Y:S05]  /*9070*/  BSYNC B0 ;  /* 0x0000000000007941 */ /* 0x000fea0003800000 */
.L_x_169:
[----:B------:R-:W-:-:S03]  /*9080*/  UMOV UR4, 0xffffffff ;  /* 0xffffffff00047882 */ /* 0x000fc60000000000 */
[----:B------:R-:W-:Y:S05]  /*9090*/  BRA.DIV UR4, `(.L_x_182) ;  /* 0x0000000604887947 */ /* 0x000fea000b800000 */
[----:B------:R-:W-:-:S13]  /*90a0*/  ELECT P0, URZ, PT ;  /* 0x00000000003f782f */ /* 0x000fda0003800000 */
.L_x_199:
[----:B------:R-:W-:Y:S04]  /*90b0*/  BSSY B0, `(.L_x_183) ;  /* 0x0000046000007945 */ /* 0x000fe80003800000 */
[----:B------:R-:W-:Y:S05]  /*90c0*/  @!P0 BRA `(.L_x_184) ;  /* 0x0000000400108947 */ /* 0x000fea0003800000 */
[----:B------:R-:W-:-:S04]  /*90d0*/  LOP3.LUT R4, R4, 0x2, RZ, 0xfc, !PT ;  /* 0x0000000204047812 */ /* 0x000fc800078efcff */
[----:B------:R-:W-:-:S13]  /*90e0*/  ISETP.NE.AND P0, PT, R4, 0x3, PT ;  /* 0x000000030400780c */ /* 0x000fda0003f05270 */
[----:B------:R-:W-:Y:S05]  /*90f0*/  @!P0 BRA `(.L_x_185) ;  /* 0x0000000000048947 */ /* 0x000fea0003800000 */
[----:B------:R-:W-:Y:S01]  /*9100*/  BPT.TRAP 0x1 ;  /* 0x000000040000795c */ /* 0x000fe20000300000 */
.L_x_185:
[----:B------:R-:W0:Y:S01]  /*9110*/  S2R R3, SR_CgaCtaId ;  /* 0x0000000000037919 */ /* 0x000e220000008800 */
[----:B------:R-:W-:-:S04]  /*9120*/  MOV R0, 0x400 ;  /* 0x0000040000007802 */ /* 0x000fc80000000f00 */
[----:B0-----:R-:W-:Y:S02]  /*9130*/  LEA R0, R3, R0, 0x18 ;  /* 0x0000000003007211 */ /* 0x001fe400078ec0ff */
[----:B------:R-:W-:-:S03]  /*9140*/  SHF.L.U32 R3, R5, 0x1f, RZ ;  /* 0x0000001f05037819 */ /* 0x000fc600000006ff */
[----:B------:R-:W-:-:S04]  /*9150*/  VIADD R0, R0, 0x38 ;  /* 0x0000003800007836 */ /* 0x000fc80000000000 */
[C---:B------:R-:W-:Y:S02]  /*9160*/  IMAD R6, R13.reuse, 0x8, R0 ;  /* 0x000000080d067824 */ /* 0x040fe400078e0200 */
[----:B------:R-:W-:Y:S02]  /*9170*/  VIADD R13, R13, 0x1 ;  /* 0x000000010d0d7836 */ /* 0x000fe40000000000 */
[----:B------:R-:W0:Y:S03]  /*9180*/  SYNCS.PHASECHK.TRANS64.TRYWAIT P0, [R6+URZ], R3 ;  /* 0x00000003060075a7 */ /* 0x000e26000800017f */
[----:B------:R-:W-:-:S04]  /*9190*/  ISETP.NE.AND P1, PT, R13, 0x7, PT ;  /* 0x000000070d00780c */ /* 0x000fc80003f25270 */
[----:B------:R-:W-:Y:S02]  /*91a0*/  SEL R2, RZ, 0x1, P1 ;  /* 0x00000001ff027807 */ /* 0x000fe40000800000 */
[----:B------:R-:W-:Y:S02]  /*91b0*/  SEL R13, R13, RZ, P1 ;  /* 0x000000ff0d0d7207 */ /* 0x000fe40000800000 */
[----:B------:R-:W-:-:S03]  /*91c0*/  LOP3.LUT R8, R5, R2, RZ, 0x3c, !PT ;  /* 0x0000000205087212 */ /* 0x000fc600078e3cff */
[----:B------:R-:W-:Y:S01]  /*91d0*/  IMAD R7, R13, 0x8, R0 ;  /* 0x000000080d077824 */ /* 0x000fe200078e0200 */
[----:B------:R-:W-:Y:S01]  /*91e0*/  SHF.L.U32 R4, R8, 0x1f, RZ ;  /* 0x0000001f08047819 */ /* 0x000fe200000006ff */
[----:B0-----:R-:W-:Y:S06]  /*91f0*/  @!P0 BRA `(.L_x_186) ;  /* 0x0000000400548947 */ /* 0x001fec0003800000 */
.L_x_200:
[----:B------:R-:W1:Y:S01]  /*9200*/  SYNCS.PHASECHK.TRANS64.TRYWAIT P0, [R7+URZ], R4 ;  /* 0x00000004070075a7 */ /* 0x000e62000800017f */
[----:B------:R-:W-:-:S05]  /*9210*/  VIADD R2, R13, 0x1 ;  /* 0x000000010d027836 */ /* 0x000fca0000000000 */
[----:B------:R-:W-:-:S04]  /*9220*/  ISETP.NE.AND P1, PT, R2, 0x7, PT ;  /* 0x000000070200780c */ /* 0x000fc80003f25270 */
[----:B0-----:R-:W-:Y:S02]  /*9230*/  SEL R3, RZ, 0x1, P1 ;  /* 0x00000001ff037807 */ /* 0x001fe40000800000 */
[----:B------:R-:W-:Y:S02]  /*9240*/  SEL R9, R2, RZ, P1 ;  /* 0x000000ff02097207 */ /* 0x000fe40000800000 */
[----:B------:R-:W-:-:S03]  /*9250*/  LOP3.LUT R8, R8, R3, RZ, 0x3c, !PT ;  /* 0x0000000308087212 */ /* 0x000fc600078e3cff */
[----:B------:R-:W-:Y:S01]  /*9260*/  IMAD R6, R9, 0x8, R0 ;  /* 0x0000000809067824 */ /* 0x000fe200078e0200 */
[----:B------:R-:W-:Y:S01]  /*9270*/  SHF.L.U32 R5, R8, 0x1f, RZ ;  /* 0x0000001f08057819 */ /* 0x000fe200000006ff */
[----:B-1----:R-:W-:Y:S06]  /*9280*/  @!P0 BRA `(.L_x_187) ;  /* 0x0000000400448947 */ /* 0x002fec0003800000 */
.L_x_201:
[----:B------:R-:W1:Y:S01]  /*9290*/  SYNCS.PHASECHK.TRANS64.TRYWAIT P0, [R6+URZ], R5 ;  /* 0x00000005060075a7 */ /* 0x000e62000800017f */
[----:B------:R-:W-:-:S05]  /*92a0*/  VIADD R2, R9, 0x1 ;  /* 0x0000000109027836 */ /* 0x000fca0000000000 */
[----:B------:R-:W-:-:S04]  /*92b0*/  ISETP.NE.AND P1, PT, R2, 0x7, PT ;  /* 0x000000070200780c */ /* 0x000fc80003f25270 */
[----:B------:R-:W-:Y:S02]  /*92c0*/  SEL R3, RZ, 0x1, P1 ;  /* 0x00000001ff037807 */ /* 0x000fe40000800000 */
[----:B0-----:R-:W-:Y:S02]  /*92d0*/  SEL R7, R2, RZ, P1 ;  /* 0x000000ff02077207 */ /* 0x001fe40000800000 */
[----:B------:R-:W-:-:S03]  /*92e0*/  LOP3.LUT R8, R8, R3, RZ, 0x3c, !PT ;  /* 0x0000000308087212 */ /* 0x000fc600078e3cff */
[----:B------:R-:W-:Y:S01]  /*92f0*/  IMAD R9, R7, 0x8, R0 ;  /* 0x0000000807097824 */ /* 0x000fe200078e0200 */
[----:B------:R-:W-:Y:S01]  /*9300*/  SHF.L.U32 R4, R8, 0x1f, RZ ;  /* 0x0000001f08047819 */ /* 0x000fe200000006ff */
[----:B-1----:R-:W-:Y:S06]  /*9310*/  @!P0 BRA `(.L_x_188) ;  /* 0x0000000400348947 */ /* 0x002fec0003800000 */
.L_x_202:
[----:B------:R-:W1:Y:S01]  /*9320*/  SYNCS.PHASECHK.TRANS64.TRYWAIT P0, [R9+URZ], R4 ;  /* 0x00000004090075a7 */ /* 0x000e62000800017f */
[----:B------:R-:W-:-:S05]  /*9330*/  VIADD R2, R7, 0x1 ;  /* 0x0000000107027836 */ /* 0x000fca0000000000 */
[----:B------:R-:W-:-:S04]  /*9340*/  ISETP.NE.AND P1, PT, R2, 0x7, PT ;  /* 0x000000070200780c */ /* 0x000fc80003f25270 */
[----:B------:R-:W-:Y:S02]  /*9350*/  SEL R3, RZ, 0x1, P1 ;  /* 0x00000001ff037807 */ /* 0x000fe40000800000 */
[----:B------:R-:W-:Y:S02]  /*9360*/  SEL R7, R2, RZ, P1 ;  /* 0x000000ff02077207 */ /* 0x000fe40000800000 */
[----:B------:R-:W-:-:S03]  /*9370*/  LOP3.LUT R8, R8, R3, RZ, 0x3c, !PT ;  /* 0x0000000308087212 */ /* 0x000fc600078e3cff */
[----:B------:R-:W-:Y:S01]  /*9380*/  IMAD R10, R7, 0x8, R0 ;  /* 0x00000008070a7824 */ /* 0x000fe200078e0200 */
[----:B0-----:R-:W-:Y:S01]  /*9390*/  SHF.L.U32 R5, R8, 0x1f, RZ ;  /* 0x0000001f08057819 */ /* 0x001fe200000006ff */
[----:B-1----:R-:W-:Y:S06]  /*93a0*/  @!P0 BRA `(.L_x_189) ;  /* 0x0000000400248947 */ /* 0x002fec0003800000 */
.L_x_203:
[----:B------:R-:W1:Y:S01]  /*93b0*/  SYNCS.PHASECHK.TRANS64.TRYWAIT P0, [R10+URZ], R5 ;  /* 0x000000050a0075a7 */ /* 0x000e62000800017f */
[----:B------:R-:W-:-:S05]  /*93c0*/  VIADD R2, R7, 0x1 ;  /* 0x0000000107027836 */ /* 0x000fca0000000000 */
[----:B------:R-:W-:-:S04]  /*93d0*/  ISETP.NE.AND P1, PT, R2, 0x7, PT ;  /* 0x000000070200780c */ /* 0x000fc80003f25270 */
[----:B------:R-:W-:Y:S02]  /*93e0*/  SEL R3, RZ, 0x1, P1 ;  /* 0x00000001ff037807 */ /* 0x000fe40000800000 */
[----:B------:R-:W-:Y:S02]  /*93f0*/  SEL R7, R2, RZ, P1 ;  /* 0x000000ff02077207 */ /* 0x000fe40000800000 */
[----:B0-----:R-:W-:-:S03]  /*9400*/  LOP3.LUT R9, R8, R3, RZ, 0x3c, !PT ;  /* 0x0000000308097212 */ /* 0x001fc600078e3cff */
[----:B------:R-:W-:Y:S01]  /*9410*/  IMAD R11, R7, 0x8, R0 ;  /* 0x00000008070b7824 */ /* 0x000fe200078e0200 */
[----:B------:R-:W-:Y:S01]  /*9420*/  SHF.L.U32 R6, R9, 0x1f, RZ ;  /* 0x0000001f09067819 */ /* 0x000fe200000006ff */
[----:B-1----:R-:W-:Y:S06]  /*9430*/  @!P0 BRA `(.L_x_190) ;  /* 0x0000000400148947 */ /* 0x002fec0003800000 */
.L_x_204:
[----:B------:R-:W1:Y:S01]  /*9440*/  SYNCS.PHASECHK.TRANS64.TRYWAIT P0, [R11+URZ], R6 ;  /* 0x000000060b0075a7 */ /* 0x000e62000800017f */
[----:B------:R-:W-:-:S05]  /*9450*/  VIADD R2, R7, 0x1 ;  /* 0x0000000107027836 */ /* 0x000fca0000000000 */
[----:B------:R-:W-:-:S04]  /*9460*/  ISETP.NE.AND P1, PT, R2, 0x7, PT ;  /* 0x000000070200780c */ /* 0x000fc80003f25270 */
[----:B------:R-:W-:Y:S02]  /*9470*/  SEL R4, RZ, 0x1, P1 ;  /* 0x00000001ff047807 */ /* 0x000fe40000800000 */
[----:B------:R-:W-:Y:S02]  /*9480*/  SEL R3, R2, RZ, P1 ;  /* 0x000000ff02037207 */ /* 0x000fe40000800000 */
[----:B------:R-:W-:Y:S01]  /*9490*/  LOP3.LUT R4, R9, R4, RZ, 0x3c, !PT ;  /* 0x0000000409047212 */ /* 0x000fe200078e3cff */
[----:B-1----:R-:W-:Y:S06]  /*94a0*/  @!P0 BRA `(.L_x_191) ;  /* 0x00000004000c8947 */ /* 0x002fec0003800000 */
.L_x_205:
[----:B------:R-:W-:Y:S01]  /*94b0*/  IMAD R3, R3, 0x8, R0 ;  /* 0x0000000803037824 */ /* 0x000fe200078e0200 */
[----:B------:R-:W-:-:S07]  /*94c0*/  SHF.L.U32 R0, R4, 0x1f, RZ ;  /* 0x0000001f04007819 */ /* 0x000fce00000006ff */
.L_x_192:
[----:B--2---:R2:W3:Y:S02]  /*94d0*/  SYNCS.PHASECHK.TRANS64.TRYWAIT P0, [R3+URZ], R0 ;  /* 0x00000000030075a7 */ /* 0x0044e4000800017f */
[----:B---3--:R-:W-:Y:S05]  /*94e0*/  @!P0 NANOSLEEP.SYNCS 0x989680 ;  /* 0x009896800000895d */ /* 0x008fea0003900000 */
[----:B------:R-:W3:Y:S02]  /*94f0*/  @!P0 SYNCS.PHASECHK.TRANS64 P0, [R3+URZ], R0 ;  /* 0x00000000030085a7 */ /* 0x000ee4000800007f */
[----:B---3--:R-:W-:Y:S05]  /*9500*/  @!P0 BRA `(.L_x_192) ;  /* 0xfffffffc00f08947 */ /* 0x008fea000383ffff */
.L_x_184:
[----:B------:R-:W-:Y:S05]  /*9510*/  BSYNC B0 ;  /* 0x0000000000007941 */ /* 0x000fea0003800000 */
.L_x_183:
[----:B------:R-:W-:Y:S05]  /*9520*/  EXIT ;  /* 0x000000000000794d */ /* 0x000fea0003800000 */
.L_x_17:
[----:B-1----:R-:W-:-:S04]  /*9530*/  IMAD.U32 R11, RZ, RZ, UR6 ;  /* 0x00000006ff0b7e24 */ /* 0x002fc8000f8e00ff */
[----:B------:R1:W4:Y:S03]  /*9540*/  SYNCS.PHASECHK.TRANS64.TRYWAIT P0, [R11+URZ], R10 ;  /* 0x0000000a0b0075a7 */ /* 0x000326000800017f */
[----:B----4-:R-:W-:Y:S05]  /*9550*/  @!P0 NANOSLEEP.SYNCS 0x989680 ;  /* 0x009896800000895d */ /* 0x010fea0003900000 */
[----:B------:R-:W4:Y:S02]  /*9560*/  @!P0 SYNCS.PHASECHK.TRANS64 P0, [R11+URZ], R10 ;  /* 0x0000000a0b0085a7 */ /* 0x000f24000800007f */
[----:B----4-:R-:W-:Y:S05]  /*9570*/  @!P0 BRA `(.L_x_17) ;  /* 0xfffffffc00ec8947 */ /* 0x010fea000383ffff */
[----:B------:R-:W-:Y:S05]  /*9580*/  BRA `(.L_x_16) ;  /* 0xffffff8000087947 */ /* 0x000fea000383ffff */
.L_x_23:
[----:B-1----:R-:W-:-:S04]  /*9590*/  IMAD.U32 R140, RZ, RZ, UR12 ;  /* 0x0000000cff8c7e24 */ /* 0x002fc8000f8e00ff */
[----:B------:R1:W4:Y:S03]  /*95a0*/  SYNCS.PHASECHK.TRANS64.TRYWAIT P0, [R140+URZ], R11 ;  /* 0x0000000b8c0075a7 */ /* 0x000326000800017f */
[----:B----4-:R-:W-:Y:S05]  /*95b0*/  @!P0 NANOSLEEP.SYNCS 0x989680 ;  /* 0x009896800000895d */ /* 0x010fea0003900000 */
[----:B------:R-:W4:Y:S02]  /*95c0*/  @!P0 SYNCS.PHASECHK.TRANS64 P0, [R140+URZ], R11 ;  /* 0x0000000b8c0085a7 */ /* 0x000f24000800007f */
[----:B----4-:R-:W-:Y:S05]  /*95d0*/  @!P0 BRA `(.L_x_23) ;  /* 0xfffffffc00ec8947 */ /* 0x010fea000383ffff */
[----:B------:R-:W-:Y:S05]  /*95e0*/  BRA `(.L_x_22) ;  /* 0xffffff88007c7947 */ /* 0x000fea000383ffff */
.L_x_170:
[----:B------:R-:W-:Y:S01]  /*95f0*/  BSSY B1, `(.L_x_193) ;  /* 0x0000006000017945 */ /* 0x000fe20003800000 */
[----:B------:R-:W-:-:S07]  /*9600*/  IMAD.MOV.U32 R7, RZ, RZ, -0x1 ;  /* 0xffffffffff077424 */ /* 0x000fce00078e00ff */
[----:B------:R-:W-:Y:S05]  /*9610*/  WARPSYNC.COLLECTIVE R7, `(.L_x_194) ;  /* 0x00000000070c7348 */ /* 0x000fea0003c00000 */
[----:B------:R-:W-:Y:S02]  /*9620*/  ELECT P1, UR62, PT ;  /* 0x00000000003e782f */ /* 0x000fe40003820000 */
[----:B------:R-:W-:Y:S01]  /*9630*/  MOV R7, UR62 ;  /* 0x0000003e00077c02 */ /* 0x000fe20008000f00 */
[----:B------:R-:W-:Y:S10]  /*9640*/  ENDCOLLECTIVE ;  /* 0x000000000000791b */ /* 0x000ff40003800000 */
.L_x_194:
[----:B------:R-:W-:Y:S05]  /*9650*/  BSYNC B1 ;  /* 0x0000000000017941 */ /* 0x000fea0003800000 */
.L_x_193:
[----:B------:R-:W-:Y:S05]  /*9660*/  BRA `(.L_x_195) ;  /* 0xffffffec00d87947 */ /* 0x000fea000383ffff */
.L_x_173:
[----:B-1----:R1:W2:Y:S02]  /*9670*/  SYNCS.PHASECHK.TRANS64.TRYWAIT P1, [R19+URZ+0x38], R10 ;  /* 0x0000380a130075a7 */ /* 0x0022a4000802017f */
[----:B--2---:R-:W-:Y:S05]  /*9680*/  @!P1 NANOSLEEP.SYNCS 0x989680 ;  /* 0x009896800000995d */ /* 0x004fea0003900000 */
[----:B------:R-:W2:Y:S02]  /*9690*/  @!P1 SYNCS.PHASECHK.TRANS64 P1, [R19+URZ+0x38], R10 ;  /* 0x0000380a130095a7 */ /* 0x000ea4000802007f */
[----:B--2---:R-:W-:Y:S05]  /*96a0*/  @!P1 BRA `(.L_x_173) ;  /* 0xfffffffc00f09947 */ /* 0x004fea000383ffff */
[----:B------:R-:W-:Y:S05]  /*96b0*/  BRA `(.L_x_196) ;  /* 0xfffffff0000c7947 */ /* 0x000fea000383ffff */
.L_x_182:
[----:B------:R-:W-:Y:S01]  /*96c0*/  BSSY B0, `(.L_x_197) ;  /* 0x0000006000007945 */ /* 0x000fe20003800000 */
[----:B------:R-:W-:-:S07]  /*96d0*/  IMAD.MOV.U32 R7, RZ, RZ, -0x1 ;  /* 0xffffffffff077424 */ /* 0x000fce00078e00ff */
[----:B------:R-:W-:Y:S05]  /*96e0*/  WARPSYNC.COLLECTIVE R7, `(.L_x_198) ;  /* 0x00000000070c7348 */ /* 0x000fea0003c00000 */
[----:B------:R-:W-:Y:S02]  /*96f0*/  ELECT P1, UR62, PT ;  /* 0x00000000003e782f */ /* 0x000fe40003820000 */
[----:B------:R-:W-:Y:S01]  /*9700*/  MOV R7, UR62 ;  /* 0x0000003e00077c02 */ /* 0x000fe20008000f00 */
[----:B------:R-:W-:Y:S10]  /*9710*/  ENDCOLLECTIVE ;  /* 0x000000000000791b */ /* 0x000ff40003800000 */
.L_x_198:
[----:B------:R-:W-:Y:S05]  /*9720*/  BSYNC B0 ;  /* 0x0000000000007941 */ /* 0x000fea0003800000 */
.L_x_197:
[----:B------:R-:W-:Y:S01]  /*9730*/  PLOP3.LUT P0, PT, P1, PT, PT, 0x80, 0x0 ;  /* 0x000000000000781c */ /* 0x000fe20000f0f070 */
[----:B------:R-:W-:-:S12]  /*9740*/  BRA `(.L_x_199) ;  /* 0xfffffff800587947 */ /* 0x000fd8000383ffff */
.L_x_186:
[----:B0-----:R0:W1:Y:S02]  /*9750*/  SYNCS.PHASECHK.TRANS64.TRYWAIT P0, [R6+URZ], R3 ;  /* 0x00000003060075a7 */ /* 0x001064000800017f */
[----:B-1----:R-:W-:Y:S05]  /*9760*/  @!P0 NANOSLEEP.SYNCS 0x989680 ;  /* 0x009896800000895d */ /* 0x002fea0003900000 */
[----:B------:R-:W1:Y:S02]  /*9770*/  @!P0 SYNCS.PHASECHK.TRANS64 P0, [R6+URZ], R3 ;  /* 0x00000003060085a7 */ /* 0x000e64000800007f */
[----:B-1----:R-:W-:Y:S05]  /*9780*/  @!P0 BRA `(.L_x_186) ;  /* 0xfffffffc00f08947 */ /* 0x002fea000383ffff */
[----:B------:R-:W-:Y:S05]  /*9790*/  BRA `(.L_x_200) ;  /* 0xfffffff800987947 */ /* 0x000fea000383ffff */
.L_x_187:
[----:B0-----:R0:W1:Y:S02]  /*97a0*/  SYNCS.PHASECHK.TRANS64.TRYWAIT P0, [R7+URZ], R4 ;  /* 0x00000004070075a7 */ /* 0x001064000800017f */
[----:B-1----:R-:W-:Y:S05]  /*97b0*/  @!P0 NANOSLEEP.SYNCS 0x989680 ;  /* 0x009896800000895d */ /* 0x002fea0003900000 */
[----:B------:R-:W1:Y:S02]  /*97c0*/  @!P0 SYNCS.PHASECHK.TRANS64 P0, [R7+URZ], R4 ;  /* 0x00000004070085a7 */ /* 0x000e64000800007f */
[----:B-1----:R-:W-:Y:S05]  /*97d0*/  @!P0 BRA `(.L_x_187) ;  /* 0xfffffffc00f08947 */ /* 0x002fea000383ffff */
[----:B------:R-:W-:Y:S05]  /*97e0*/  BRA `(.L_x_201) ;  /* 0xfffffff800a87947 */ /* 0x000fea000383ffff */
.L_x_188:
[----:B0-----:R0:W1:Y:S02]  /*97f0*/  SYNCS.PHASECHK.TRANS64.TRYWAIT P0, [R6+URZ], R5 ;  /* 0x00000005060075a7 */ /* 0x001064000800017f */
[----:B-1----:R-:W-:Y:S05]  /*9800*/  @!P0 NANOSLEEP.SYNCS 0x989680 ;  /* 0x009896800000895d */ /* 0x002fea0003900000 */
[----:B------:R-:W1:Y:S02]  /*9810*/  @!P0 SYNCS.PHASECHK.TRANS64 P0, [R6+URZ], R5 ;  /* 0x00000005060085a7 */ /* 0x000e64000800007f */
[----:B-1----:R-:W-:Y:S05]  /*9820*/  @!P0 BRA `(.L_x_188) ;  /* 0xfffffffc00f08947 */ /* 0x002fea000383ffff */
[----:B------:R-:W-:Y:S05]  /*9830*/  BRA `(.L_x_202) ;  /* 0xfffffff800b87947 */ /* 0x000fea000383ffff */
.L_x_189:
[----:B0-----:R0:W1:Y:S02]  /*9840*/  SYNCS.PHASECHK.TRANS64.TRYWAIT P0, [R9+URZ], R4 ;  /* 0x00000004090075a7 */ /* 0x001064000800017f */
[----:B-1----:R-:W-:Y:S05]  /*9850*/  @!P0 NANOSLEEP.SYNCS 0x989680 ;  /* 0x009896800000895d */ /* 0x002fea0003900000 */
[----:B------:R-:W1:Y:S02]  /*9860*/  @!P0 SYNCS.PHASECHK.TRANS64 P0, [R9+URZ], R4 ;  /* 0x00000004090085a7 */ /* 0x000e64000800007f */
[----:B-1----:R-:W-:Y:S05]  /*9870*/  @!P0 BRA `(.L_x_189) ;  /* 0xfffffffc00f08947 */ /* 0x002fea000383ffff */
[----:B------:R-:W-:Y:S05]  /*9880*/  BRA `(.L_x_203) ;  /* 0xfffffff800c87947 */ /* 0x000fea000383ffff */
.L_x_190:
[----:B0-----:R0:W1:Y:S02]  /*9890*/  SYNCS.PHASECHK.TRANS64.TRYWAIT P0, [R10+URZ], R5 ;  /* 0x000000050a0075a7 */ /* 0x001064000800017f */
[----:B-1----:R-:W-:Y:S05]  /*98a0*/  @!P0 NANOSLEEP.SYNCS 0x989680 ;  /* 0x009896800000895d */ /* 0x002fea0003900000 */
[----:B------:R-:W1:Y:S02]  /*98b0*/  @!P0 SYNCS.PHASECHK.TRANS64 P0, [R10+URZ], R5 ;  /* 0x000000050a0085a7 */ /* 0x000e64000800007f */
[----:B-1----:R-:W-:Y:S05]  /*98c0*/  @!P0 BRA `(.L_x_190) ;  /* 0xfffffffc00f08947 */ /* 0x002fea000383ffff */
[----:B------:R-:W-:Y:S05]  /*98d0*/  BRA `(.L_x_204) ;  /* 0xfffffff800d87947 */ /* 0x000fea000383ffff */
.L_x_191:
[----:B-1----:R1:W2:Y:S02]  /*98e0*/  SYNCS.PHASECHK.TRANS64.TRYWAIT P0, [R11+URZ], R6 ;  /* 0x000000060b0075a7 */ /* 0x0022a4000800017f */
[----:B--2---:R-:W-:Y:S05]  /*98f0*/  @!P0 NANOSLEEP.SYNCS 0x989680 ;  /* 0x009896800000895d */ /* 0x004fea0003900000 */
[----:B------:R-:W2:Y:S02]  /*9900*/  @!P0 SYNCS.PHASECHK.TRANS64 P0, [R11+URZ], R6 ;  /* 0x000000060b0085a7 */ /* 0x000ea4000800007f */
[----:B--2---:R-:W-:Y:S05]  /*9910*/  @!P0 BRA `(.L_x_191) ;  /* 0xfffffffc00f08947 */ /* 0x004fea000383ffff */
[----:B------:R-:W-:Y:S05]  /*9920*/  BRA `(.L_x_205) ;  /* 0xfffffff800e07947 */ /* 0x000fea000383ffff */
.L_x_206:
[----:B------:R-:W-:-:S00]  /*9930*/  BRA `(.L_x_206) ;  /* 0xfffffffc00fc7947 */ /* 0x000fc0000383ffff */
[----:B------:R-:W-:-:S00]  /*9940*/  NOP ;  /* 0x0000000000007918 */ /* 0x000fc00000000000 */
        /* <DEDUP_REMOVED lines=11> */
.L_x_207:


//--------------------- .nv.shared._ZN7cutlass13device_kernelINS_4gemm6kernel13GemmUniversalIN4cute5tupleIJiiiiEEENS1_10collective13CollectiveMmaINS1_37MainloopSm90TmaGmmaWarpSpecializedFP8ILi7ENS5_IJNS4_1CILi1EEESB_SB_EEENS1_35KernelTmaWarpSpecializedCooperativeEEENS5_IJNSA_ILi128EEESF_SF_EEENS_12float_e4m3_tENS5_IJlSB_lEEENS_12float_e5m2_tESI_NS4_8TiledMMAINS4_8MMA_AtomIJNS4_4SM904GMMA31MMA_64x128x32_F32E4M3E5M2_SS_TNILNSN_7ScaleInE1ELSP_1EEEEEENS4_6LayoutINS5_IJNSA_ILi2EEESB_SB_EEENS5_IJSB_NSA_ILi0EEESV_EEEEENS5_IJNS4_10UnderscoreESY_SY_EEEEENS4_13SM90_TMA_LOADENS4_14ComposedLayoutINS4_7SwizzleILi3ELi4ELi3EEENS4_18smem_ptr_flag_bitsILi8EEENSS_INS5_IJNSA_ILi8EEESF_EEENS5_IJSF_SB_EEEEEEEvNS4_8identityES11_S1B_vS1C_EENS_8epilogue10collective6detail29Sm90TmaWarpSpecializedAdapterINS1F_15DefaultEpilogueISH_SI_SI_NS1E_6thread17LinearCombinationISH_Li1EffLNS1J_9ScaleType4KindE0ELNS_15FloatRoundStyleE2ESH_EENS1_15EpilogueDefaultEEEEEvvEEEEvNT_6ParamsE --------------------------
	.section	.nv.shared._ZN7cutlass13device_kernelINS_4gemm6kernel13GemmUniversalIN4cute5tupleIJiiiiEEENS1_10collective13CollectiveMmaINS1_37MainloopSm90TmaGmmaWarpSpecializedFP8ILi7ENS5_IJNS4_1CILi1EEESB_SB_EEENS1_35KernelTmaWarpSpecializedCooperativeEEENS5_IJNSA_ILi128EEESF_SF_EEENS_12float_e4m3_tENS5_IJlSB_lEEENS_12float_e5m2_tESI_NS4_8TiledMMAINS4_8MMA_AtomIJNS4_4SM904GMMA31MMA_64x128x32_F32E4M3E5M2_SS_TNILNSN_7ScaleInE1ELSP_1EEEEEENS4_6LayoutINS5_IJNSA_ILi2EEESB_SB_EEENS5_IJSB_NSA_ILi0EEESV_EEEEENS5_IJNS4_10UnderscoreESY_SY_EEEEENS4_13SM90_TMA_LOADENS4_14ComposedLayoutINS4_7SwizzleILi3ELi4ELi3EEENS4_18smem_ptr_flag_bitsILi8EEENSS_INS5_IJNSA_ILi8EEESF_EEENS5_IJSF_SB_EEEEEEEvNS4_8identityES11_S1B_vS1C_EENS_8epilogue10collective6detail29Sm90TmaWarpSpecializedAdapterINS1F_15DefaultEpilogueISH_SI_SI_NS1E_6thread17LinearCombinationISH_Li1EffLNS1J_9ScaleType4KindE0ELNS_15FloatRoundStyleE2ESH_EENS1_15EpilogueDefaultEEEEEvvEEEEvNT_6ParamsE,"aw",@nobits
	.sectionflags	@""
	.align	16
	.zero		1024


//--------------------- .nv.shared.reserved.0     --------------------------
	.section	.nv.shared.reserved.0,"aw",@nobits
	.weak		__nv_reservedSMEM_offset_0_alias
	.size		__nv_reservedSMEM_offset_0_alias, 0, 0
	.other		__nv_reservedSMEM_offset_0_alias,@"STO_CUDA_RESERVED_SHARED STV_DEFAULT"
__nv_reservedSMEM_offset_0_alias:
	.zero		0


//--------------------- .nv.global                --------------------------
	.section	.nv.global,"aw",@nobits
.nv.global:
	.type		_ZN40_INTERNAL_dc60d63a_4_k_cu_9f193aca_289724cute1_E,@object
	.size		_ZN40_INTERNAL_dc60d63a_4_k_cu_9f193aca_289724cute1_E,(_ZN40_INTERNAL_dc60d63a_4_k_cu_9f193aca_289724cuda3std3__45__cpo6cbeginE - _ZN40_INTERNAL_dc60d63a_4_k_cu_9f193aca_289724cute1_E)
_ZN40_INTERNAL_dc60d63a_4_k_cu_9f193aca_289724cute1_E:
	.zero		1
	.type		_ZN40_INTERNAL_dc60d63a_4_k_cu_9f193aca_289724cuda3std3__45__cpo6cbeginE,@object
	.size		_ZN40_INTERNAL_dc60d63a_4_k_cu_9f193aca_289724cuda3std3__45__cpo6cbeginE,(_ZN40_INTERNAL_dc60d63a_4_k_cu_9f193aca_289724cuda3std3__48in_placeE - _ZN40_INTERNAL_dc60d63a_4_k_cu_9f193aca_289724cuda3std3__45__cpo6cbeginE)
_ZN40_INTERNAL_dc60d63a_4_k_cu_9f193aca_289724cuda3std3__45__cpo6cbeginE:
	.zero		1
	.type		_ZN40_INTERNAL_dc60d63a_4_k_cu_9f193aca_289724cuda3std3__48in_placeE,@object
	.size		_ZN40_INTERNAL_dc60d63a_4_k_cu_9f193aca_289724cuda3std3__48in_placeE,(_ZN40_INTERNAL_dc60d63a_4_k_cu_9f193aca_289724cuda3std6ranges3__45__cpo9iter_moveE - _ZN40_INTERNAL_dc60d63a_4_k_cu_9f193aca_289724cuda3std3__48in_placeE)
_ZN40_INTERNAL_dc60d63a_4_k_cu_9f193aca_289724cuda3std3__48in_placeE:
	.zero		1
	.type		_ZN40_INTERNAL_dc60d63a_4_k_cu_9f193aca_289724cuda3std6ranges3__45__cpo9iter_moveE,@object
	.size		_ZN40_INTERNAL_dc60d63a_4_k_cu_9f193aca_289724cuda3std6ranges3__45__cpo9iter_moveE,(_ZN40_INTERNAL_dc60d63a_4_k_cu_9f193aca_289724cuda3std3__45__cpo5beginE - _ZN40_INTERNAL_dc60d63a_4_k_cu_9f193aca_289724cuda3std6ranges3__45__cpo9iter_moveE)
_ZN40_INTERNAL_dc60d63a_4_k_cu_9f193aca_289724cuda3std6ranges3__45__cpo9iter_moveE:
	.zero		1
	.type		_ZN40_INTERNAL_dc60d63a_4_k_cu_9f193aca_289724cuda3std3__45__cpo5beginE,@object
	.size		_ZN40_INTERNAL_dc60d63a_4_k_cu_9f193aca_289724cuda3std3__45__cpo5beginE,(_ZN40_INTERNAL_dc60d63a_4_k_cu_9f193aca_289724cuda3std3__442_GLOBAL__N__dc60d63a_4_k_cu_9f193aca_289726ignoreE - _ZN40_INTERNAL_dc60d63a_4_k_cu_9f193aca_289724cuda3std3__45__cpo5beginE)
_ZN40_INTERNAL_dc60d63a_4_k_cu_9f193aca_289724cuda3std3__45__cpo5beginE:
	.zero		1
	.type		_ZN40_INTERNAL_dc60d63a_4_k_cu_9f193aca_289724cuda3std3__442_GLOBAL__N__dc60d63a_4_k_cu_9f193aca_289726ignoreE,@object
	.size		_ZN40_INTERNAL_dc60d63a_4_k_cu_9f193aca_289724cuda3std3__442_GLOBAL__N__dc60d63a_4_k_cu_9f193aca_289726ignoreE,(_ZN40_INTERNAL_dc60d63a_4_k_cu_9f193aca_289724cute7productE - _ZN40_INTERNAL_dc60d63a_4_k_cu_9f193aca_289724cuda3std3__442_GLOBAL__N__dc60d63a_4_k_cu_9f193aca_289726ignoreE)
_ZN40_INTERNAL_dc60d63a_4_k_cu_9f193aca_289724cuda3std3__442_GLOBAL__N__dc60d63a_4_k_cu_9f193aca_289726ignoreE:
	.zero		1
	.type		_ZN40_INTERNAL_dc60d63a_4_k_cu_9f193aca_289724cute7productE,@object
	.size		_ZN40_INTERNAL_dc60d63a_4_k_cu_9f193aca_289724cute7productE,(_ZN40_INTERNAL_dc60d63a_4_k_cu_9f193aca_289724cuda3std3__45__cpo3endE - _ZN40_INTERNAL_dc60d63a_4_k_cu_9f193aca_289724cute7productE)
_ZN40_INTERNAL_dc60d63a_4_k_cu_9f193aca_289724cute7productE:
	.zero		1
	.type		_ZN40_INTERNAL_dc60d63a_4_k_cu_9f193aca_289724cuda3std3__45__cpo3endE,@object
	.size		_ZN40_INTERNAL_dc60d63a_4_k_cu_9f193aca_289724cuda3std3__45__cpo3endE,(_ZN40_INTERNAL_dc60d63a_4_k_cu_9f193aca_289724cuda3std3__419piecewise_constructE - _ZN40_INTERNAL_dc60d63a_4_k_cu_9f193aca_289724cuda3std3__45__cpo3endE)
_ZN40_INTERNAL_dc60d63a_4_k_cu_9f193aca_289724cuda3std3__45__cpo3endE:
	.zero		1
	.type		_ZN40_INTERNAL_dc60d63a_4_k_cu_9f193aca_289724cuda3std3__419piecewise_constructE,@object
	.size		_ZN40_INTERNAL_dc60d63a_4_k_cu_9f193aca_289724cuda3std3__419piecewise_constructE,(_ZN40_INTERNAL_dc60d63a_4_k_cu_9f193aca_289724cuda3std3__45__cpo4cendE - _ZN40_INTERNAL_dc60d63a_4_k_cu_9f193aca_289724cuda3std3__419piecewise_constructE)
_ZN40_INTERNAL_dc60d63a_4_k_cu_9f193aca_289724cuda3std3__419piecewise_constructE:
	.zero		1
	.type		_ZN40_INTERNAL_dc60d63a_4_k_cu_9f193aca_289724cuda3std3__45__cpo4cendE,@object
	.size		_ZN40_INTERNAL_dc60d63a_4_k_cu_9f193aca_289724cuda3std3__45__cpo4cendE,(_ZN40_INTERNAL_dc60d63a_4_k_cu_9f193aca_289724cuda3std6ranges3__45__cpo4swapE - _ZN40_INTERNAL_dc60d63a_4_k_cu_9f193aca_289724cuda3std3__45__cpo4cendE)
_ZN40_INTERNAL_dc60d63a_4_k_cu_9f193aca_289724cuda3std3__45__cpo4cendE:
	.zero		1
	.type		_ZN40_INTERNAL_dc60d63a_4_k_cu_9f193aca_289724cuda3std6ranges3__45__cpo4swapE,@object
	.size		_ZN40_INTERNAL_dc60d63a_4_k_cu_9f193aca_289724cuda3std6ranges3__45__cpo4swapE,(.L_7 - _ZN40_INTERNAL_dc60d63a_4_k_cu_9f193aca_289724cuda3std6ranges3__45__cpo4swapE)
_ZN40_INTERNAL_dc60d63a_4_k_cu_9f193aca_289724cuda3std6ranges3__45__cpo4swapE:
	.zero		1
.L_7:


//--------------------- .nv.constant0._ZN7cutlass13device_kernelINS_4gemm6kernel13GemmUniversalIN4cute5tupleIJiiiiEEENS1_10collective13CollectiveMmaINS1_37MainloopSm90TmaGmmaWarpSpecializedFP8ILi7ENS5_IJNS4_1CILi1EEESB_SB_EEENS1_35KernelTmaWarpSpecializedCooperativeEEENS5_IJNSA_ILi128EEESF_SF_EEENS_12float_e4m3_tENS5_IJlSB_lEEENS_12float_e5m2_tESI_NS4_8TiledMMAINS4_8MMA_AtomIJNS4_4SM904GMMA31MMA_64x128x32_F32E4M3E5M2_SS_TNILNSN_7ScaleInE1ELSP_1EEEEEENS4_6LayoutINS5_IJNSA_ILi2EEESB_SB_EEENS5_IJSB_NSA_ILi0EEESV_EEEEENS5_IJNS4_10UnderscoreESY_SY_EEEEENS4_13SM90_TMA_LOADENS4_14ComposedLayoutINS4_7SwizzleILi3ELi4ELi3EEENS4_18smem_ptr_flag_bitsILi8EEENSS_INS5_IJNSA_ILi8EEESF_EEENS5_IJSF_SB_EEEEEEEvNS4_8identityES11_S1B_vS1C_EENS_8epilogue10collective6detail29Sm90TmaWarpSpecializedAdapterINS1F_15DefaultEpilogueISH_SI_SI_NS1E_6thread17LinearCombinationISH_Li1EffLNS1J_9ScaleType4KindE0ELNS_15FloatRoundStyleE2ESH_EENS1_15EpilogueDefaultEEEEEvvEEEEvNT_6ParamsE --------------------------
	.section	.nv.constant0._ZN7cutlass13device_kernelINS_4gemm6kernel13GemmUniversalIN4cute5tupleIJiiiiEEENS1_10collective13CollectiveMmaINS1_37MainloopSm90TmaGmmaWarpSpecializedFP8ILi7ENS5_IJNS4_1CILi1EEESB_SB_EEENS1_35KernelTmaWarpSpecializedCooperativeEEENS5_IJNSA_ILi128EEESF_SF_EEENS_12float_e4m3_tENS5_IJlSB_lEEENS_12float_e5m2_tESI_NS4_8TiledMMAINS4_8MMA_AtomIJNS4_4SM904GMMA31MMA_64x128x32_F32E4M3E5M2_SS_TNILNSN_7ScaleInE1ELSP_1EEEEEENS4_6LayoutINS5_IJNSA_ILi2EEESB_SB_EEENS5_IJSB_NSA_ILi0EEESV_EEEEENS5_IJNS4_10UnderscoreESY_SY_EEEEENS4_13SM90_TMA_LOADENS4_14ComposedLayoutINS4_7SwizzleILi3ELi4ELi3EEENS4_18smem_ptr_flag_bitsILi8EEENSS_INS5_IJNSA_ILi8EEESF_EEENS5_IJSF_SB_EEEEEEEvNS4_8identityES11_S1B_vS1C_EENS_8epilogue10collective6detail29Sm90TmaWarpSpecializedAdapterINS1F_15DefaultEpilogueISH_SI_SI_NS1E_6thread17LinearCombinationISH_Li1EffLNS1J_9ScaleType4KindE0ELNS_15FloatRoundStyleE2ESH_EENS1_15EpilogueDefaultEEEEEvvEEEEvNT_6ParamsE,"a",@progbits
	.sectionflags	@""
	.align	4
.nv.constant0._ZN7cutlass13device_kernelINS_4gemm6kernel13GemmUniversalIN4cute5tupleIJiiiiEEENS1_10collective13CollectiveMmaINS1_37MainloopSm90TmaGmmaWarpSpecializedFP8ILi7ENS5_IJNS4_1CILi1EEESB_SB_EEENS1_35KernelTmaWarpSpecializedCooperativeEEENS5_IJNSA_ILi128EEESF_SF_EEENS_12float_e4m3_tENS5_IJlSB_lEEENS_12float_e5m2_tESI_NS4_8TiledMMAINS4_8MMA_AtomIJNS4_4SM904GMMA31MMA_64x128x32_F32E4M3E5M2_SS_TNILNSN_7ScaleInE1ELSP_1EEEEEENS4_6LayoutINS5_IJNSA_ILi2EEESB_SB_EEENS5_IJSB_NSA_ILi0EEESV_EEEEENS5_IJNS4_10UnderscoreESY_SY_EEEEENS4_13SM90_TMA_LOADENS4_14ComposedLayoutINS4_7SwizzleILi3ELi4ELi3EEENS4_18smem_ptr_flag_bitsILi8EEENSS_INS5_IJNSA_ILi8EEESF_EEENS5_IJSF_SB_EEEEEEEvNS4_8identityES11_S1B_vS1C_EENS_8epilogue10collective6detail29Sm90TmaWarpSpecializedAdapterINS1F_15DefaultEpilogueISH_SI_SI_NS1E_6thread17LinearCombinationISH_Li1EffLNS1J_9ScaleType4KindE0ELNS_15FloatRoundStyleE2ESH_EENS1_15EpilogueDefaultEEEEEvvEEEEvNT_6ParamsE:
	.zero		1664


//--------------------- SYMBOLS --------------------------

	.type		.nv.reservedSmem.offset0,@object
	.size		.nv.reservedSmem.offset0,0x4
